//
// Generated by NVIDIA NVVM Compiler
//
// Compiler Build ID: CL-36424714
// Cuda compilation tools, release 13.0, V13.0.88
// Based on NVVM 20.0.0
//

.version 9.0
.target sm_100
.address_size 64

	// .globl	_Z29nvfp4_gemv_packed_warp_reducePKfPKhS0_S0_Pfiii
.const .align 4 .b8 NVFP4_DECODE_TABLE[64] = {0, 0, 0, 0, 0, 0, 0, 63, 0, 0, 128, 63, 0, 0, 192, 63, 0, 0, 0, 64, 0, 0, 64, 64, 0, 0, 128, 64, 0, 0, 192, 64, 0, 0, 0, 128, 0, 0, 0, 191, 0, 0, 128, 191, 0, 0, 192, 191, 0, 0, 0, 192, 0, 0, 64, 192, 0, 0, 128, 192, 0, 0, 192, 192};

.visible .entry _Z29nvfp4_gemv_packed_warp_reducePKfPKhS0_S0_Pfiii(
	.param .u64 .ptr .align 1 _Z29nvfp4_gemv_packed_warp_reducePKfPKhS0_S0_Pfiii_param_0,
	.param .u64 .ptr .align 1 _Z29nvfp4_gemv_packed_warp_reducePKfPKhS0_S0_Pfiii_param_1,
	.param .u64 .ptr .align 1 _Z29nvfp4_gemv_packed_warp_reducePKfPKhS0_S0_Pfiii_param_2,
	.param .u64 .ptr .align 1 _Z29nvfp4_gemv_packed_warp_reducePKfPKhS0_S0_Pfiii_param_3,
	.param .u64 .ptr .align 1 _Z29nvfp4_gemv_packed_warp_reducePKfPKhS0_S0_Pfiii_param_4,
	.param .u32 _Z29nvfp4_gemv_packed_warp_reducePKfPKhS0_S0_Pfiii_param_5,
	.param .u32 _Z29nvfp4_gemv_packed_warp_reducePKfPKhS0_S0_Pfiii_param_6,
	.param .u32 _Z29nvfp4_gemv_packed_warp_reducePKfPKhS0_S0_Pfiii_param_7
)
{
	.reg .pred 	%p<14>;
	.reg .b16 	%rs<29>;
	.reg .b32 	%r<113>;
	.reg .b32 	%f<112>;
	.reg .b64 	%rd<100>;

	ld.param.u64 	%rd6, [_Z29nvfp4_gemv_packed_warp_reducePKfPKhS0_S0_Pfiii_param_0];
	ld.param.u64 	%rd7, [_Z29nvfp4_gemv_packed_warp_reducePKfPKhS0_S0_Pfiii_param_1];
	ld.param.u64 	%rd8, [_Z29nvfp4_gemv_packed_warp_reducePKfPKhS0_S0_Pfiii_param_2];
	ld.param.u64 	%rd9, [_Z29nvfp4_gemv_packed_warp_reducePKfPKhS0_S0_Pfiii_param_3];
	ld.param.u32 	%r28, [_Z29nvfp4_gemv_packed_warp_reducePKfPKhS0_S0_Pfiii_param_5];
	ld.param.u32 	%r26, [_Z29nvfp4_gemv_packed_warp_reducePKfPKhS0_S0_Pfiii_param_6];
	ld.param.u32 	%r27, [_Z29nvfp4_gemv_packed_warp_reducePKfPKhS0_S0_Pfiii_param_7];
	cvta.to.global.u64 	%rd1, %rd6;
	cvta.to.global.u64 	%rd2, %rd7;
	cvta.to.global.u64 	%rd3, %rd9;
	cvta.to.global.u64 	%rd4, %rd8;
	shr.s32 	%r29, %r27, 31;
	shr.u32 	%r30, %r29, 27;
	add.s32 	%r31, %r27, %r30;
	shr.s32 	%r1, %r31, 5;
	mov.u32 	%r32, %ctaid.x;
	mov.u32 	%r33, %ntid.x;
	mov.u32 	%r34, %tid.x;
	mad.lo.s32 	%r35, %r32, %r33, %r34;
	shr.u32 	%r2, %r35, 5;
	and.b32  	%r3, %r34, 31;
	mul.lo.s32 	%r36, %r26, %r28;
	setp.ge.s32 	%p1, %r2, %r36;
	@%p1 bra 	$L__BB0_13;
	div.s32 	%r4, %r2, %r26;
	mul.lo.s32 	%r37, %r4, %r26;
	sub.s32 	%r5, %r2, %r37;
	mul.lo.s32 	%r38, %r1, %r3;
	shr.u32 	%r39, %r38, 31;
	add.s32 	%r40, %r38, %r39;
	and.b32  	%r109, %r40, -2;
	setp.lt.s32 	%p2, %r27, 32;
	mov.f32 	%f111, 0f00000000;
	@%p2 bra 	$L__BB0_11;
	mul.lo.s32 	%r7, %r4, %r1;
	mul.lo.s32 	%r8, %r5, %r1;
	shr.u32 	%r41, %r27, 1;
	mul.lo.s32 	%r9, %r5, %r41;
	mul.lo.s32 	%r10, %r4, %r27;
	max.s32 	%r42, %r1, 2;
	add.s32 	%r11, %r42, -1;
	shr.u32 	%r43, %r11, 1;
	add.s32 	%r12, %r43, 1;
	setp.lt.u32 	%p3, %r27, 224;
	mov.f32 	%f111, 0f00000000;
	@%p3 bra 	$L__BB0_6;
	add.s32 	%r112, %r109, 4;
	add.s32 	%r111, %r10, %r109;
	and.b32  	%r44, %r12, 2147483644;
	neg.s32 	%r110, %r44;
	mov.f32 	%f111, 0f00000000;
	mov.u64 	%rd18, NVFP4_DECODE_TABLE;
$L__BB0_4:
	.pragma "nounroll";
	add.s32 	%r45, %r112, -4;
	shr.u32 	%r46, %r45, 5;
	add.s32 	%r47, %r46, %r7;
	mul.wide.s32 	%rd10, %r47, 4;
	add.s64 	%rd11, %rd4, %rd10;
	ld.global.nc.f32 	%f15, [%rd11];
	add.s32 	%r48, %r46, %r8;
	mul.wide.u32 	%rd12, %r48, 4;
	add.s64 	%rd13, %rd3, %rd12;
	ld.global.nc.f32 	%f16, [%rd13];
	shr.u32 	%r49, %r45, 1;
	add.s32 	%r50, %r49, %r9;
	cvt.u64.u32 	%rd14, %r50;
	add.s64 	%rd15, %rd2, %rd14;
	ld.global.nc.u8 	%rs1, [%rd15];
	cvt.u16.u8 	%rs2, %rs1;
	shl.b16 	%rs3, %rs2, 2;
	cvt.u64.u16 	%rd16, %rs3;
	and.b64  	%rd17, %rd16, 60;
	add.s64 	%rd19, %rd18, %rd17;
	ld.const.f32 	%f17, [%rd19];
	shr.u16 	%rs4, %rs2, 4;
	cvt.u32.u16 	%r51, %rs4;
	mul.wide.u32 	%rd20, %r51, 4;
	add.s64 	%rd21, %rd18, %rd20;
	ld.const.f32 	%f18, [%rd21];
	mul.wide.s32 	%rd22, %r111, 4;
	add.s64 	%rd23, %rd1, %rd22;
	ld.global.nc.f32 	%f19, [%rd23];
	ld.global.nc.f32 	%f20, [%rd23+4];
	mul.f32 	%f21, %f15, %f19;
	mul.f32 	%f22, %f17, %f21;
	fma.rn.f32 	%f23, %f16, %f22, %f111;
	mul.f32 	%f24, %f15, %f20;
	mul.f32 	%f25, %f18, %f24;
	fma.rn.f32 	%f26, %f16, %f25, %f23;
	add.s32 	%r52, %r112, -2;
	shr.u32 	%r53, %r52, 5;
	add.s32 	%r54, %r53, %r7;
	mul.wide.s32 	%rd24, %r54, 4;
	add.s64 	%rd25, %rd4, %rd24;
	ld.global.nc.f32 	%f27, [%rd25];
	add.s32 	%r55, %r53, %r8;
	mul.wide.u32 	%rd26, %r55, 4;
	add.s64 	%rd27, %rd3, %rd26;
	ld.global.nc.f32 	%f28, [%rd27];
	shr.u32 	%r56, %r52, 1;
	add.s32 	%r57, %r56, %r9;
	cvt.u64.u32 	%rd28, %r57;
	add.s64 	%rd29, %rd2, %rd28;
	ld.global.nc.u8 	%rs5, [%rd29];
	cvt.u16.u8 	%rs6, %rs5;
	shl.b16 	%rs7, %rs6, 2;
	cvt.u64.u16 	%rd30, %rs7;
	and.b64  	%rd31, %rd30, 60;
	add.s64 	%rd32, %rd18, %rd31;
	ld.const.f32 	%f29, [%rd32];
	shr.u16 	%rs8, %rs6, 4;
	cvt.u32.u16 	%r58, %rs8;
	mul.wide.u32 	%rd33, %r58, 4;
	add.s64 	%rd34, %rd18, %rd33;
	ld.const.f32 	%f30, [%rd34];
	ld.global.nc.f32 	%f31, [%rd23+8];
	ld.global.nc.f32 	%f32, [%rd23+12];
	mul.f32 	%f33, %f27, %f31;
	mul.f32 	%f34, %f29, %f33;
	fma.rn.f32 	%f35, %f28, %f34, %f26;
	mul.f32 	%f36, %f27, %f32;
	mul.f32 	%f37, %f30, %f36;
	fma.rn.f32 	%f38, %f28, %f37, %f35;
	add.s32 	%r59, %r112, 2;
	shr.u32 	%r60, %r112, 5;
	add.s32 	%r61, %r60, %r7;
	mul.wide.s32 	%rd35, %r61, 4;
	add.s64 	%rd36, %rd4, %rd35;
	ld.global.nc.f32 	%f39, [%rd36];
	add.s32 	%r62, %r60, %r8;
	mul.wide.u32 	%rd37, %r62, 4;
	add.s64 	%rd38, %rd3, %rd37;
	ld.global.nc.f32 	%f40, [%rd38];
	shr.u32 	%r63, %r112, 1;
	add.s32 	%r64, %r63, %r9;
	cvt.u64.u32 	%rd39, %r64;
	add.s64 	%rd40, %rd2, %rd39;
	ld.global.nc.u8 	%rs9, [%rd40];
	cvt.u16.u8 	%rs10, %rs9;
	shl.b16 	%rs11, %rs10, 2;
	cvt.u64.u16 	%rd41, %rs11;
	and.b64  	%rd42, %rd41, 60;
	add.s64 	%rd43, %rd18, %rd42;
	ld.const.f32 	%f41, [%rd43];
	shr.u16 	%rs12, %rs10, 4;
	cvt.u32.u16 	%r65, %rs12;
	mul.wide.u32 	%rd44, %r65, 4;
	add.s64 	%rd45, %rd18, %rd44;
	ld.const.f32 	%f42, [%rd45];
	ld.global.nc.f32 	%f43, [%rd23+16];
	ld.global.nc.f32 	%f44, [%rd23+20];
	mul.f32 	%f45, %f39, %f43;
	mul.f32 	%f46, %f41, %f45;
	fma.rn.f32 	%f47, %f40, %f46, %f38;
	mul.f32 	%f48, %f39, %f44;
	mul.f32 	%f49, %f42, %f48;
	fma.rn.f32 	%f50, %f40, %f49, %f47;
	shr.u32 	%r66, %r59, 5;
	add.s32 	%r67, %r66, %r7;
	mul.wide.s32 	%rd46, %r67, 4;
	add.s64 	%rd47, %rd4, %rd46;
	ld.global.nc.f32 	%f51, [%rd47];
	add.s32 	%r68, %r66, %r8;
	mul.wide.u32 	%rd48, %r68, 4;
	add.s64 	%rd49, %rd3, %rd48;
	ld.global.nc.f32 	%f52, [%rd49];
	shr.u32 	%r69, %r59, 1;
	add.s32 	%r70, %r69, %r9;
	cvt.u64.u32 	%rd50, %r70;
	add.s64 	%rd51, %rd2, %rd50;
	ld.global.nc.u8 	%rs13, [%rd51];
	cvt.u16.u8 	%rs14, %rs13;
	shl.b16 	%rs15, %rs14, 2;
	cvt.u64.u16 	%rd52, %rs15;
	and.b64  	%rd53, %rd52, 60;
	add.s64 	%rd54, %rd18, %rd53;
	ld.const.f32 	%f53, [%rd54];
	shr.u16 	%rs16, %rs14, 4;
	cvt.u32.u16 	%r71, %rs16;
	mul.wide.u32 	%rd55, %r71, 4;
	add.s64 	%rd56, %rd18, %rd55;
	ld.const.f32 	%f54, [%rd56];
	ld.global.nc.f32 	%f55, [%rd23+24];
	ld.global.nc.f32 	%f56, [%rd23+28];
	mul.f32 	%f57, %f51, %f55;
	mul.f32 	%f58, %f53, %f57;
	fma.rn.f32 	%f59, %f52, %f58, %f50;
	mul.f32 	%f60, %f51, %f56;
	mul.f32 	%f61, %f54, %f60;
	fma.rn.f32 	%f111, %f52, %f61, %f59;
	add.s32 	%r112, %r112, 8;
	add.s32 	%r111, %r111, 8;
	add.s32 	%r110, %r110, 4;
	setp.eq.s32 	%p4, %r110, 0;
	@%p4 bra 	$L__BB0_5;
	bra.uni 	$L__BB0_4;
$L__BB0_5:
	add.s32 	%r109, %r112, -4;
$L__BB0_6:
	shr.u32 	%r73, %r11, 1;
	add.s32 	%r74, %r73, 1;
	and.b32  	%r72, %r74, 3;
	setp.eq.s32 	%p5, %r72, 0;
	@%p5 bra 	$L__BB0_11;
	setp.eq.s32 	%p6, %r72, 1;
	@%p6 bra 	$L__BB0_9;
	shr.u32 	%r75, %r109, 5;
	add.s32 	%r76, %r75, %r7;
	mul.wide.s32 	%rd57, %r76, 4;
	add.s64 	%rd58, %rd4, %rd57;
	ld.global.nc.f32 	%f63, [%rd58];
	add.s32 	%r77, %r75, %r8;
	mul.wide.u32 	%rd59, %r77, 4;
	add.s64 	%rd60, %rd3, %rd59;
	ld.global.nc.f32 	%f64, [%rd60];
	shr.u32 	%r78, %r109, 1;
	add.s32 	%r79, %r78, %r9;
	cvt.u64.u32 	%rd61, %r79;
	add.s64 	%rd62, %rd2, %rd61;
	ld.global.nc.u8 	%rs17, [%rd62];
	cvt.u16.u8 	%rs18, %rs17;
	shl.b16 	%rs19, %rs18, 2;
	cvt.u64.u16 	%rd63, %rs19;
	and.b64  	%rd64, %rd63, 60;
	mov.u64 	%rd65, NVFP4_DECODE_TABLE;
	add.s64 	%rd66, %rd65, %rd64;
	ld.const.f32 	%f65, [%rd66];
	shr.u16 	%rs20, %rs18, 4;
	cvt.u32.u16 	%r80, %rs20;
	mul.wide.u32 	%rd67, %r80, 4;
	add.s64 	%rd68, %rd65, %rd67;
	ld.const.f32 	%f66, [%rd68];
	add.s32 	%r81, %r109, %r10;
	mul.wide.s32 	%rd69, %r81, 4;
	add.s64 	%rd70, %rd1, %rd69;
	ld.global.nc.f32 	%f67, [%rd70];
	ld.global.nc.f32 	%f68, [%rd70+4];
	mul.f32 	%f69, %f63, %f67;
	mul.f32 	%f70, %f65, %f69;
	fma.rn.f32 	%f71, %f64, %f70, %f111;
	mul.f32 	%f72, %f63, %f68;
	mul.f32 	%f73, %f66, %f72;
	fma.rn.f32 	%f74, %f64, %f73, %f71;
	add.s32 	%r82, %r109, 2;
	shr.u32 	%r83, %r82, 5;
	add.s32 	%r84, %r83, %r7;
	mul.wide.s32 	%rd71, %r84, 4;
	add.s64 	%rd72, %rd4, %rd71;
	ld.global.nc.f32 	%f75, [%rd72];
	add.s32 	%r85, %r83, %r8;
	mul.wide.u32 	%rd73, %r85, 4;
	add.s64 	%rd74, %rd3, %rd73;
	ld.global.nc.f32 	%f76, [%rd74];
	shr.u32 	%r86, %r82, 1;
	add.s32 	%r87, %r86, %r9;
	cvt.u64.u32 	%rd75, %r87;
	add.s64 	%rd76, %rd2, %rd75;
	ld.global.nc.u8 	%rs21, [%rd76];
	cvt.u16.u8 	%rs22, %rs21;
	shl.b16 	%rs23, %rs22, 2;
	cvt.u64.u16 	%rd77, %rs23;
	and.b64  	%rd78, %rd77, 60;
	add.s64 	%rd79, %rd65, %rd78;
	ld.const.f32 	%f77, [%rd79];
	shr.u16 	%rs24, %rs22, 4;
	cvt.u32.u16 	%r88, %rs24;
	mul.wide.u32 	%rd80, %r88, 4;
	add.s64 	%rd81, %rd65, %rd80;
	ld.const.f32 	%f78, [%rd81];
	ld.global.nc.f32 	%f79, [%rd70+8];
	ld.global.nc.f32 	%f80, [%rd70+12];
	mul.f32 	%f81, %f75, %f79;
	mul.f32 	%f82, %f77, %f81;
	fma.rn.f32 	%f83, %f76, %f82, %f74;
	mul.f32 	%f84, %f75, %f80;
	mul.f32 	%f85, %f78, %f84;
	fma.rn.f32 	%f111, %f76, %f85, %f83;
	add.s32 	%r109, %r109, 4;
$L__BB0_9:
	and.b32  	%r89, %r11, 2;
	setp.ne.s32 	%p7, %r89, 0;
	@%p7 bra 	$L__BB0_11;
	shr.u32 	%r90, %r109, 5;
	add.s32 	%r91, %r90, %r7;
	mul.wide.s32 	%rd82, %r91, 4;
	add.s64 	%rd83, %rd4, %rd82;
	ld.global.nc.f32 	%f86, [%rd83];
	add.s32 	%r92, %r90, %r8;
	mul.wide.u32 	%rd84, %r92, 4;
	add.s64 	%rd85, %rd3, %rd84;
	ld.global.nc.f32 	%f87, [%rd85];
	shr.u32 	%r93, %r109, 1;
	add.s32 	%r94, %r93, %r9;
	cvt.u64.u32 	%rd86, %r94;
	add.s64 	%rd87, %rd2, %rd86;
	ld.global.nc.u8 	%rs25, [%rd87];
	cvt.u16.u8 	%rs26, %rs25;
	shl.b16 	%rs27, %rs26, 2;
	cvt.u64.u16 	%rd88, %rs27;
	and.b64  	%rd89, %rd88, 60;
	mov.u64 	%rd90, NVFP4_DECODE_TABLE;
	add.s64 	%rd91, %rd90, %rd89;
	ld.const.f32 	%f88, [%rd91];
	shr.u16 	%rs28, %rs26, 4;
	cvt.u32.u16 	%r95, %rs28;
	mul.wide.u32 	%rd92, %r95, 4;
	add.s64 	%rd93, %rd90, %rd92;
	ld.const.f32 	%f89, [%rd93];
	add.s32 	%r96, %r109, %r10;
	mul.wide.s32 	%rd94, %r96, 4;
	add.s64 	%rd95, %rd1, %rd94;
	ld.global.nc.f32 	%f90, [%rd95];
	ld.global.nc.f32 	%f91, [%rd95+4];
	mul.f32 	%f92, %f86, %f90;
	mul.f32 	%f93, %f88, %f92;
	fma.rn.f32 	%f94, %f87, %f93, %f111;
	mul.f32 	%f95, %f86, %f91;
	mul.f32 	%f96, %f89, %f95;
	fma.rn.f32 	%f111, %f87, %f96, %f94;
$L__BB0_11:
	mov.b32 	%r97, %f111;
	shfl.sync.down.b32	%r98|%p8, %r97, 16, 31, -1;
	mov.b32 	%f97, %r98;
	add.f32 	%f98, %f111, %f97;
	mov.b32 	%r99, %f98;
	shfl.sync.down.b32	%r100|%p9, %r99, 8, 31, -1;
	mov.b32 	%f99, %r100;
	add.f32 	%f100, %f98, %f99;
	mov.b32 	%r101, %f100;
	shfl.sync.down.b32	%r102|%p10, %r101, 4, 31, -1;
	mov.b32 	%f101, %r102;
	add.f32 	%f102, %f100, %f101;
	mov.b32 	%r103, %f102;
	shfl.sync.down.b32	%r104|%p11, %r103, 2, 31, -1;
	mov.b32 	%f103, %r104;
	add.f32 	%f104, %f102, %f103;
	mov.b32 	%r105, %f104;
	shfl.sync.down.b32	%r106|%p12, %r105, 1, 31, -1;
	mov.b32 	%f105, %r106;
	add.f32 	%f10, %f104, %f105;
	setp.ne.s32 	%p13, %r3, 0;
	@%p13 bra 	$L__BB0_13;
	ld.param.u64 	%rd99, [_Z29nvfp4_gemv_packed_warp_reducePKfPKhS0_S0_Pfiii_param_4];
	mad.lo.s32 	%r107, %r4, %r26, %r5;
	cvta.to.global.u64 	%rd96, %rd99;
	mul.wide.s32 	%rd97, %r107, 4;
	add.s64 	%rd98, %rd96, %rd97;
	st.global.f32 	[%rd98], %f10;
$L__BB0_13:
	ret;

}
	// .globl	_Z27nvfp4_gemv_packed_bias_geluPKfPKhS0_S0_S0_Pfiii
.visible .entry _Z27nvfp4_gemv_packed_bias_geluPKfPKhS0_S0_S0_Pfiii(
	.param .u64 .ptr .align 1 _Z27nvfp4_gemv_packed_bias_geluPKfPKhS0_S0_S0_Pfiii_param_0,
	.param .u64 .ptr .align 1 _Z27nvfp4_gemv_packed_bias_geluPKfPKhS0_S0_S0_Pfiii_param_1,
	.param .u64 .ptr .align 1 _Z27nvfp4_gemv_packed_bias_geluPKfPKhS0_S0_S0_Pfiii_param_2,
	.param .u64 .ptr .align 1 _Z27nvfp4_gemv_packed_bias_geluPKfPKhS0_S0_S0_Pfiii_param_3,
	.param .u64 .ptr .align 1 _Z27nvfp4_gemv_packed_bias_geluPKfPKhS0_S0_S0_Pfiii_param_4,
	.param .u64 .ptr .align 1 _Z27nvfp4_gemv_packed_bias_geluPKfPKhS0_S0_S0_Pfiii_param_5,
	.param .u32 _Z27nvfp4_gemv_packed_bias_geluPKfPKhS0_S0_S0_Pfiii_param_6,
	.param .u32 _Z27nvfp4_gemv_packed_bias_geluPKfPKhS0_S0_S0_Pfiii_param_7,
	.param .u32 _Z27nvfp4_gemv_packed_bias_geluPKfPKhS0_S0_S0_Pfiii_param_8
)
{
	.reg .pred 	%p<16>;
	.reg .b16 	%rs<29>;
	.reg .b32 	%r<113>;
	.reg .b32 	%f<136>;
	.reg .b64 	%rd<105>;

	ld.param.u64 	%rd7, [_Z27nvfp4_gemv_packed_bias_geluPKfPKhS0_S0_S0_Pfiii_param_0];
	ld.param.u64 	%rd8, [_Z27nvfp4_gemv_packed_bias_geluPKfPKhS0_S0_S0_Pfiii_param_1];
	ld.param.u64 	%rd9, [_Z27nvfp4_gemv_packed_bias_geluPKfPKhS0_S0_S0_Pfiii_param_2];
	ld.param.u64 	%rd10, [_Z27nvfp4_gemv_packed_bias_geluPKfPKhS0_S0_S0_Pfiii_param_3];
	ld.param.u32 	%r28, [_Z27nvfp4_gemv_packed_bias_geluPKfPKhS0_S0_S0_Pfiii_param_6];
	ld.param.u32 	%r26, [_Z27nvfp4_gemv_packed_bias_geluPKfPKhS0_S0_S0_Pfiii_param_7];
	ld.param.u32 	%r27, [_Z27nvfp4_gemv_packed_bias_geluPKfPKhS0_S0_S0_Pfiii_param_8];
	cvta.to.global.u64 	%rd1, %rd7;
	cvta.to.global.u64 	%rd2, %rd8;
	cvta.to.global.u64 	%rd3, %rd10;
	cvta.to.global.u64 	%rd4, %rd9;
	shr.s32 	%r29, %r27, 31;
	shr.u32 	%r30, %r29, 27;
	add.s32 	%r31, %r27, %r30;
	shr.s32 	%r1, %r31, 5;
	mov.u32 	%r32, %ctaid.x;
	mov.u32 	%r33, %ntid.x;
	mov.u32 	%r34, %tid.x;
	mad.lo.s32 	%r35, %r32, %r33, %r34;
	shr.u32 	%r2, %r35, 5;
	and.b32  	%r3, %r34, 31;
	mul.lo.s32 	%r36, %r26, %r28;
	setp.ge.s32 	%p1, %r2, %r36;
	@%p1 bra 	$L__BB1_13;
	div.s32 	%r4, %r2, %r26;
	mul.lo.s32 	%r37, %r4, %r26;
	sub.s32 	%r5, %r2, %r37;
	mul.lo.s32 	%r38, %r1, %r3;
	shr.u32 	%r39, %r38, 31;
	add.s32 	%r40, %r38, %r39;
	and.b32  	%r109, %r40, -2;
	setp.lt.s32 	%p2, %r27, 32;
	mov.f32 	%f135, 0f00000000;
	@%p2 bra 	$L__BB1_11;
	mul.lo.s32 	%r7, %r4, %r1;
	mul.lo.s32 	%r8, %r5, %r1;
	shr.u32 	%r41, %r27, 1;
	mul.lo.s32 	%r9, %r5, %r41;
	mul.lo.s32 	%r10, %r4, %r27;
	max.s32 	%r42, %r1, 2;
	add.s32 	%r11, %r42, -1;
	shr.u32 	%r43, %r11, 1;
	add.s32 	%r12, %r43, 1;
	setp.lt.u32 	%p3, %r27, 224;
	mov.f32 	%f135, 0f00000000;
	@%p3 bra 	$L__BB1_6;
	add.s32 	%r112, %r109, 4;
	add.s32 	%r111, %r10, %r109;
	and.b32  	%r44, %r12, 2147483644;
	neg.s32 	%r110, %r44;
	mov.f32 	%f135, 0f00000000;
	mov.u64 	%rd19, NVFP4_DECODE_TABLE;
$L__BB1_4:
	.pragma "nounroll";
	add.s32 	%r45, %r112, -4;
	shr.u32 	%r46, %r45, 5;
	add.s32 	%r47, %r46, %r7;
	mul.wide.s32 	%rd11, %r47, 4;
	add.s64 	%rd12, %rd4, %rd11;
	ld.global.nc.f32 	%f15, [%rd12];
	add.s32 	%r48, %r46, %r8;
	mul.wide.u32 	%rd13, %r48, 4;
	add.s64 	%rd14, %rd3, %rd13;
	ld.global.nc.f32 	%f16, [%rd14];
	shr.u32 	%r49, %r45, 1;
	add.s32 	%r50, %r49, %r9;
	cvt.u64.u32 	%rd15, %r50;
	add.s64 	%rd16, %rd2, %rd15;
	ld.global.nc.u8 	%rs1, [%rd16];
	cvt.u16.u8 	%rs2, %rs1;
	shl.b16 	%rs3, %rs2, 2;
	cvt.u64.u16 	%rd17, %rs3;
	and.b64  	%rd18, %rd17, 60;
	add.s64 	%rd20, %rd19, %rd18;
	ld.const.f32 	%f17, [%rd20];
	shr.u16 	%rs4, %rs2, 4;
	cvt.u32.u16 	%r51, %rs4;
	mul.wide.u32 	%rd21, %r51, 4;
	add.s64 	%rd22, %rd19, %rd21;
	ld.const.f32 	%f18, [%rd22];
	mul.wide.s32 	%rd23, %r111, 4;
	add.s64 	%rd24, %rd1, %rd23;
	ld.global.nc.f32 	%f19, [%rd24];
	ld.global.nc.f32 	%f20, [%rd24+4];
	mul.f32 	%f21, %f15, %f19;
	mul.f32 	%f22, %f17, %f21;
	fma.rn.f32 	%f23, %f16, %f22, %f135;
	mul.f32 	%f24, %f15, %f20;
	mul.f32 	%f25, %f18, %f24;
	fma.rn.f32 	%f26, %f16, %f25, %f23;
	add.s32 	%r52, %r112, -2;
	shr.u32 	%r53, %r52, 5;
	add.s32 	%r54, %r53, %r7;
	mul.wide.s32 	%rd25, %r54, 4;
	add.s64 	%rd26, %rd4, %rd25;
	ld.global.nc.f32 	%f27, [%rd26];
	add.s32 	%r55, %r53, %r8;
	mul.wide.u32 	%rd27, %r55, 4;
	add.s64 	%rd28, %rd3, %rd27;
	ld.global.nc.f32 	%f28, [%rd28];
	shr.u32 	%r56, %r52, 1;
	add.s32 	%r57, %r56, %r9;
	cvt.u64.u32 	%rd29, %r57;
	add.s64 	%rd30, %rd2, %rd29;
	ld.global.nc.u8 	%rs5, [%rd30];
	cvt.u16.u8 	%rs6, %rs5;
	shl.b16 	%rs7, %rs6, 2;
	cvt.u64.u16 	%rd31, %rs7;
	and.b64  	%rd32, %rd31, 60;
	add.s64 	%rd33, %rd19, %rd32;
	ld.const.f32 	%f29, [%rd33];
	shr.u16 	%rs8, %rs6, 4;
	cvt.u32.u16 	%r58, %rs8;
	mul.wide.u32 	%rd34, %r58, 4;
	add.s64 	%rd35, %rd19, %rd34;
	ld.const.f32 	%f30, [%rd35];
	ld.global.nc.f32 	%f31, [%rd24+8];
	ld.global.nc.f32 	%f32, [%rd24+12];
	mul.f32 	%f33, %f27, %f31;
	mul.f32 	%f34, %f29, %f33;
	fma.rn.f32 	%f35, %f28, %f34, %f26;
	mul.f32 	%f36, %f27, %f32;
	mul.f32 	%f37, %f30, %f36;
	fma.rn.f32 	%f38, %f28, %f37, %f35;
	add.s32 	%r59, %r112, 2;
	shr.u32 	%r60, %r112, 5;
	add.s32 	%r61, %r60, %r7;
	mul.wide.s32 	%rd36, %r61, 4;
	add.s64 	%rd37, %rd4, %rd36;
	ld.global.nc.f32 	%f39, [%rd37];
	add.s32 	%r62, %r60, %r8;
	mul.wide.u32 	%rd38, %r62, 4;
	add.s64 	%rd39, %rd3, %rd38;
	ld.global.nc.f32 	%f40, [%rd39];
	shr.u32 	%r63, %r112, 1;
	add.s32 	%r64, %r63, %r9;
	cvt.u64.u32 	%rd40, %r64;
	add.s64 	%rd41, %rd2, %rd40;
	ld.global.nc.u8 	%rs9, [%rd41];
	cvt.u16.u8 	%rs10, %rs9;
	shl.b16 	%rs11, %rs10, 2;
	cvt.u64.u16 	%rd42, %rs11;
	and.b64  	%rd43, %rd42, 60;
	add.s64 	%rd44, %rd19, %rd43;
	ld.const.f32 	%f41, [%rd44];
	shr.u16 	%rs12, %rs10, 4;
	cvt.u32.u16 	%r65, %rs12;
	mul.wide.u32 	%rd45, %r65, 4;
	add.s64 	%rd46, %rd19, %rd45;
	ld.const.f32 	%f42, [%rd46];
	ld.global.nc.f32 	%f43, [%rd24+16];
	ld.global.nc.f32 	%f44, [%rd24+20];
	mul.f32 	%f45, %f39, %f43;
	mul.f32 	%f46, %f41, %f45;
	fma.rn.f32 	%f47, %f40, %f46, %f38;
	mul.f32 	%f48, %f39, %f44;
	mul.f32 	%f49, %f42, %f48;
	fma.rn.f32 	%f50, %f40, %f49, %f47;
	shr.u32 	%r66, %r59, 5;
	add.s32 	%r67, %r66, %r7;
	mul.wide.s32 	%rd47, %r67, 4;
	add.s64 	%rd48, %rd4, %rd47;
	ld.global.nc.f32 	%f51, [%rd48];
	add.s32 	%r68, %r66, %r8;
	mul.wide.u32 	%rd49, %r68, 4;
	add.s64 	%rd50, %rd3, %rd49;
	ld.global.nc.f32 	%f52, [%rd50];
	shr.u32 	%r69, %r59, 1;
	add.s32 	%r70, %r69, %r9;
	cvt.u64.u32 	%rd51, %r70;
	add.s64 	%rd52, %rd2, %rd51;
	ld.global.nc.u8 	%rs13, [%rd52];
	cvt.u16.u8 	%rs14, %rs13;
	shl.b16 	%rs15, %rs14, 2;
	cvt.u64.u16 	%rd53, %rs15;
	and.b64  	%rd54, %rd53, 60;
	add.s64 	%rd55, %rd19, %rd54;
	ld.const.f32 	%f53, [%rd55];
	shr.u16 	%rs16, %rs14, 4;
	cvt.u32.u16 	%r71, %rs16;
	mul.wide.u32 	%rd56, %r71, 4;
	add.s64 	%rd57, %rd19, %rd56;
	ld.const.f32 	%f54, [%rd57];
	ld.global.nc.f32 	%f55, [%rd24+24];
	ld.global.nc.f32 	%f56, [%rd24+28];
	mul.f32 	%f57, %f51, %f55;
	mul.f32 	%f58, %f53, %f57;
	fma.rn.f32 	%f59, %f52, %f58, %f50;
	mul.f32 	%f60, %f51, %f56;
	mul.f32 	%f61, %f54, %f60;
	fma.rn.f32 	%f135, %f52, %f61, %f59;
	add.s32 	%r112, %r112, 8;
	add.s32 	%r111, %r111, 8;
	add.s32 	%r110, %r110, 4;
	setp.eq.s32 	%p4, %r110, 0;
	@%p4 bra 	$L__BB1_5;
	bra.uni 	$L__BB1_4;
$L__BB1_5:
	add.s32 	%r109, %r112, -4;
$L__BB1_6:
	shr.u32 	%r73, %r11, 1;
	add.s32 	%r74, %r73, 1;
	and.b32  	%r72, %r74, 3;
	setp.eq.s32 	%p5, %r72, 0;
	@%p5 bra 	$L__BB1_11;
	setp.eq.s32 	%p6, %r72, 1;
	@%p6 bra 	$L__BB1_9;
	shr.u32 	%r75, %r109, 5;
	add.s32 	%r76, %r75, %r7;
	mul.wide.s32 	%rd58, %r76, 4;
	add.s64 	%rd59, %rd4, %rd58;
	ld.global.nc.f32 	%f63, [%rd59];
	add.s32 	%r77, %r75, %r8;
	mul.wide.u32 	%rd60, %r77, 4;
	add.s64 	%rd61, %rd3, %rd60;
	ld.global.nc.f32 	%f64, [%rd61];
	shr.u32 	%r78, %r109, 1;
	add.s32 	%r79, %r78, %r9;
	cvt.u64.u32 	%rd62, %r79;
	add.s64 	%rd63, %rd2, %rd62;
	ld.global.nc.u8 	%rs17, [%rd63];
	cvt.u16.u8 	%rs18, %rs17;
	shl.b16 	%rs19, %rs18, 2;
	cvt.u64.u16 	%rd64, %rs19;
	and.b64  	%rd65, %rd64, 60;
	mov.u64 	%rd66, NVFP4_DECODE_TABLE;
	add.s64 	%rd67, %rd66, %rd65;
	ld.const.f32 	%f65, [%rd67];
	shr.u16 	%rs20, %rs18, 4;
	cvt.u32.u16 	%r80, %rs20;
	mul.wide.u32 	%rd68, %r80, 4;
	add.s64 	%rd69, %rd66, %rd68;
	ld.const.f32 	%f66, [%rd69];
	add.s32 	%r81, %r109, %r10;
	mul.wide.s32 	%rd70, %r81, 4;
	add.s64 	%rd71, %rd1, %rd70;
	ld.global.nc.f32 	%f67, [%rd71];
	ld.global.nc.f32 	%f68, [%rd71+4];
	mul.f32 	%f69, %f63, %f67;
	mul.f32 	%f70, %f65, %f69;
	fma.rn.f32 	%f71, %f64, %f70, %f135;
	mul.f32 	%f72, %f63, %f68;
	mul.f32 	%f73, %f66, %f72;
	fma.rn.f32 	%f74, %f64, %f73, %f71;
	add.s32 	%r82, %r109, 2;
	shr.u32 	%r83, %r82, 5;
	add.s32 	%r84, %r83, %r7;
	mul.wide.s32 	%rd72, %r84, 4;
	add.s64 	%rd73, %rd4, %rd72;
	ld.global.nc.f32 	%f75, [%rd73];
	add.s32 	%r85, %r83, %r8;
	mul.wide.u32 	%rd74, %r85, 4;
	add.s64 	%rd75, %rd3, %rd74;
	ld.global.nc.f32 	%f76, [%rd75];
	shr.u32 	%r86, %r82, 1;
	add.s32 	%r87, %r86, %r9;
	cvt.u64.u32 	%rd76, %r87;
	add.s64 	%rd77, %rd2, %rd76;
	ld.global.nc.u8 	%rs21, [%rd77];
	cvt.u16.u8 	%rs22, %rs21;
	shl.b16 	%rs23, %rs22, 2;
	cvt.u64.u16 	%rd78, %rs23;
	and.b64  	%rd79, %rd78, 60;
	add.s64 	%rd80, %rd66, %rd79;
	ld.const.f32 	%f77, [%rd80];
	shr.u16 	%rs24, %rs22, 4;
	cvt.u32.u16 	%r88, %rs24;
	mul.wide.u32 	%rd81, %r88, 4;
	add.s64 	%rd82, %rd66, %rd81;
	ld.const.f32 	%f78, [%rd82];
	ld.global.nc.f32 	%f79, [%rd71+8];
	ld.global.nc.f32 	%f80, [%rd71+12];
	mul.f32 	%f81, %f75, %f79;
	mul.f32 	%f82, %f77, %f81;
	fma.rn.f32 	%f83, %f76, %f82, %f74;
	mul.f32 	%f84, %f75, %f80;
	mul.f32 	%f85, %f78, %f84;
	fma.rn.f32 	%f135, %f76, %f85, %f83;
	add.s32 	%r109, %r109, 4;
$L__BB1_9:
	and.b32  	%r89, %r11, 2;
	setp.ne.s32 	%p7, %r89, 0;
	@%p7 bra 	$L__BB1_11;
	shr.u32 	%r90, %r109, 5;
	add.s32 	%r91, %r90, %r7;
	mul.wide.s32 	%rd83, %r91, 4;
	add.s64 	%rd84, %rd4, %rd83;
	ld.global.nc.f32 	%f86, [%rd84];
	add.s32 	%r92, %r90, %r8;
	mul.wide.u32 	%rd85, %r92, 4;
	add.s64 	%rd86, %rd3, %rd85;
	ld.global.nc.f32 	%f87, [%rd86];
	shr.u32 	%r93, %r109, 1;
	add.s32 	%r94, %r93, %r9;
	cvt.u64.u32 	%rd87, %r94;
	add.s64 	%rd88, %rd2, %rd87;
	ld.global.nc.u8 	%rs25, [%rd88];
	cvt.u16.u8 	%rs26, %rs25;
	shl.b16 	%rs27, %rs26, 2;
	cvt.u64.u16 	%rd89, %rs27;
	and.b64  	%rd90, %rd89, 60;
	mov.u64 	%rd91, NVFP4_DECODE_TABLE;
	add.s64 	%rd92, %rd91, %rd90;
	ld.const.f32 	%f88, [%rd92];
	shr.u16 	%rs28, %rs26, 4;
	cvt.u32.u16 	%r95, %rs28;
	mul.wide.u32 	%rd93, %r95, 4;
	add.s64 	%rd94, %rd91, %rd93;
	ld.const.f32 	%f89, [%rd94];
	add.s32 	%r96, %r109, %r10;
	mul.wide.s32 	%rd95, %r96, 4;
	add.s64 	%rd96, %rd1, %rd95;
	ld.global.nc.f32 	%f90, [%rd96];
	ld.global.nc.f32 	%f91, [%rd96+4];
	mul.f32 	%f92, %f86, %f90;
	mul.f32 	%f93, %f88, %f92;
	fma.rn.f32 	%f94, %f87, %f93, %f135;
	mul.f32 	%f95, %f86, %f91;
	mul.f32 	%f96, %f89, %f95;
	fma.rn.f32 	%f135, %f87, %f96, %f94;
$L__BB1_11:
	mov.b32 	%r97, %f135;
	shfl.sync.down.b32	%r98|%p8, %r97, 16, 31, -1;
	mov.b32 	%f97, %r98;
	add.f32 	%f98, %f135, %f97;
	mov.b32 	%r99, %f98;
	shfl.sync.down.b32	%r100|%p9, %r99, 8, 31, -1;
	mov.b32 	%f99, %r100;
	add.f32 	%f100, %f98, %f99;
	mov.b32 	%r101, %f100;
	shfl.sync.down.b32	%r102|%p10, %r101, 4, 31, -1;
	mov.b32 	%f101, %r102;
	add.f32 	%f102, %f100, %f101;
	mov.b32 	%r103, %f102;
	shfl.sync.down.b32	%r104|%p11, %r103, 2, 31, -1;
	mov.b32 	%f103, %r104;
	add.f32 	%f104, %f102, %f103;
	mov.b32 	%r105, %f104;
	shfl.sync.down.b32	%r106|%p12, %r105, 1, 31, -1;
	mov.b32 	%f105, %r106;
	add.f32 	%f10, %f104, %f105;
	setp.ne.s32 	%p13, %r3, 0;
	@%p13 bra 	$L__BB1_13;
	ld.param.u64 	%rd104, [_Z27nvfp4_gemv_packed_bias_geluPKfPKhS0_S0_S0_Pfiii_param_5];
	ld.param.u64 	%rd103, [_Z27nvfp4_gemv_packed_bias_geluPKfPKhS0_S0_S0_Pfiii_param_4];
	cvta.to.global.u64 	%rd97, %rd103;
	mul.wide.u32 	%rd98, %r5, 4;
	add.s64 	%rd99, %rd97, %rd98;
	ld.global.nc.f32 	%f106, [%rd99];
	add.f32 	%f107, %f10, %f106;
	mul.f32 	%f108, %f107, %f107;
	mul.f32 	%f109, %f107, %f108;
	fma.rn.f32 	%f110, %f109, 0f3D372713, %f107;
	mul.f32 	%f111, %f110, 0f3F4C422A;
	mul.f32 	%f112, %f107, 0f3F000000;
	abs.f32 	%f113, %f111;
	mul.f32 	%f114, %f113, 0f4038AA3B;
	ex2.approx.ftz.f32 	%f115, %f114;
	add.f32 	%f116, %f115, 0f3F800000;
	rcp.approx.ftz.f32 	%f117, %f116;
	fma.rn.f32 	%f118, %f117, 0fC0000000, 0f3F800000;
	setp.ge.f32 	%p14, %f113, 0f41102CB4;
	selp.f32 	%f119, 0f3F800000, %f118, %p14;
	copysign.f32 	%f120, %f111, %f119;
	mul.f32 	%f121, %f111, %f111;
	fma.rn.f32 	%f122, %f121, 0f3C80F082, 0fBD563CAE;
	fma.rn.f32 	%f123, %f122, %f121, 0f3E085941;
	fma.rn.f32 	%f124, %f123, %f121, 0fBEAAA9ED;
	fma.rn.f32 	%f125, %f124, %f121, 0f00000000;
	fma.rn.f32 	%f126, %f125, %f111, %f111;
	setp.ge.f32 	%p15, %f113, 0f3F19999A;
	selp.f32 	%f127, %f120, %f126, %p15;
	add.f32 	%f128, %f127, 0f3F800000;
	mul.f32 	%f129, %f112, %f128;
	mad.lo.s32 	%r107, %r4, %r26, %r5;
	cvta.to.global.u64 	%rd100, %rd104;
	mul.wide.s32 	%rd101, %r107, 4;
	add.s64 	%rd102, %rd100, %rd101;
	st.global.f32 	[%rd102], %f129;
$L__BB1_13:
	ret;

}


// ===== COMPILED SASS (sm_100) =====

	.target	sm_100

	.elftype	@"ET_EXEC"


//--------------------- .note.nv.tkinfo           --------------------------
	.section	.note.nv.tkinfo,"",@"SHT_NOTE"
	.sectionflags	@"SHF_NOTE_NV_TKINFO"
	.tkinfo
        /*0018*/ 	.word	0x00000002
        /*0030*/ 	.string	""
        /*0030*/ 	.string	"ptxas"
        /*0030*/ 	.string	"Cuda compilation tools, release 13.0, V13.0.88"
        /*0030*/ 	.string	"Build cuda_13.0.r13.0/compiler.36424714_0"
        /*0030*/ 	.string	"-arch sm_100 -m 64 "



//--------------------- .note.nv.cuinfo           --------------------------
	.section	.note.nv.cuinfo,"",@"SHT_NOTE"
	.sectionflags	@"SHF_NOTE_NV_CUINFO"
        /*0018*/ 	.short	0x0002
        /*001a*/ 	.short	0x0064
        /*001c*/ 	.short	0x0082
	.zero		2


//--------------------- .nv.info                  --------------------------
	.section	.nv.info,"",@"SHT_CUDA_INFO"
	.align	4


	//----- nvinfo : EIATTR_REGCOUNT
	.align		4
        /*0000*/ 	.byte	0x04, 0x2f
        /*0002*/ 	.short	(.L_2 - .L_1)
	.align		4
.L_1:
        /*0004*/ 	.word	index@(_Z29nvfp4_gemv_packed_warp_reducePKfPKhS0_S0_Pfiii)
        /*0008*/ 	.word	0x00000020


	//----- nvinfo : EIATTR_FRAME_SIZE
	.align		4
.L_2:
        /*000c*/ 	.byte	0x04, 0x11
        /*000e*/ 	.short	(.L_4 - .L_3)
	.align		4
.L_3:
        /*0010*/ 	.word	index@(_Z29nvfp4_gemv_packed_warp_reducePKfPKhS0_S0_Pfiii)
        /*0014*/ 	.word	0x00000000


	//----- nvinfo : EIATTR_REGCOUNT
	.align		4
.L_4:
        /*0018*/ 	.byte	0x04, 0x2f
        /*001a*/ 	.short	(.L_6 - .L_5)
	.align		4
.L_5:
        /*001c*/ 	.word	index@(_Z27nvfp4_gemv_packed_bias_geluPKfPKhS0_S0_S0_Pfiii)
        /*0020*/ 	.word	0x00000020


	//----- nvinfo : EIATTR_FRAME_SIZE
	.align		4
.L_6:
        /*0024*/ 	.byte	0x04, 0x11
        /*0026*/ 	.short	(.L_8 - .L_7)
	.align		4
.L_7:
        /*0028*/ 	.word	index@(_Z27nvfp4_gemv_packed_bias_geluPKfPKhS0_S0_S0_Pfiii)
        /*002c*/ 	.word	0x00000000


	//----- nvinfo : EIATTR_MIN_STACK_SIZE
	.align		4
.L_8:
        /*0030*/ 	.byte	0x04, 0x12
        /*0032*/ 	.short	(.L_10 - .L_9)
	.align		4
.L_9:
        /*0034*/ 	.word	index@(_Z27nvfp4_gemv_packed_bias_geluPKfPKhS0_S0_S0_Pfiii)
        /*0038*/ 	.word	0x00000000


	//----- nvinfo : EIATTR_MIN_STACK_SIZE
	.align		4
.L_10:
        /*003c*/ 	.byte	0x04, 0x12
        /*003e*/ 	.short	(.L_12 - .L_11)
	.align		4
.L_11:
        /*0040*/ 	.word	index@(_Z29nvfp4_gemv_packed_warp_reducePKfPKhS0_S0_Pfiii)
        /*0044*/ 	.word	0x00000000
.L_12:


//--------------------- .nv.compat                --------------------------
	.section	.nv.compat,"",@"SHT_CUDA_COMPAT_INFO"
	.align	4
        /*0000*/ 	.byte	0x02, 0x09, 0x00, 0x00, 0x02, 0x02, 0x01, 0x00, 0x02, 0x05, 0x05, 0x00, 0x03, 0x07, 0x01, 0x01
        /*0010*/ 	.byte	0x02, 0x03, 0x00, 0x00, 0x02, 0x06, 0x01, 0x00, 0x04, 0x0b, 0x08, 0x00, 0x01, 0x00, 0x00, 0x00
        /*0020*/ 	.byte	0x00, 0x00, 0x00, 0x00


//--------------------- .nv.info._Z27nvfp4_gemv_packed_bias_geluPKfPKhS0_S0_S0_Pfiii --------------------------
	.section	.nv.info._Z27nvfp4_gemv_packed_bias_geluPKfPKhS0_S0_S0_Pfiii,"",@"SHT_CUDA_INFO"
	.sectionflags	@""
	.align	4


	//----- nvinfo : EIATTR_CUDA_API_VERSION
	.align		4
        /*0000*/ 	.byte	0x04, 0x37
        /*0002*/ 	.short	(.L_14 - .L_13)
.L_13:
        /*0004*/ 	.word	0x00000082


	//----- nvinfo : EIATTR_KPARAM_INFO
	.align		4
.L_14:
        /*0008*/ 	.byte	0x04, 0x17
        /*000a*/ 	.short	(.L_16 - .L_15)
.L_15:
        /*000c*/ 	.word	0x00000000
        /*0010*/ 	.short	0x0008
        /*0012*/ 	.short	0x0038
        /*0014*/ 	.byte	0x00, 0xf0, 0x11, 0x00


	//----- nvinfo : EIATTR_KPARAM_INFO
	.align		4
.L_16:
        /*0018*/ 	.byte	0x04, 0x17
        /*001a*/ 	.short	(.L_18 - .L_17)
.L_17:
        /*001c*/ 	.word	0x00000000
        /*0020*/ 	.short	0x0007
        /*0022*/ 	.short	0x0034
        /*0024*/ 	.byte	0x00, 0xf0, 0x11, 0x00


	//----- nvinfo : EIATTR_KPARAM_INFO
	.align		4
.L_18:
        /*0028*/ 	.byte	0x04, 0x17
        /*002a*/ 	.short	(.L_20 - .L_19)
.L_19:
        /*002c*/ 	.word	0x00000000
        /*0030*/ 	.short	0x0006
        /*0032*/ 	.short	0x0030
        /*0034*/ 	.byte	0x00, 0xf0, 0x11, 0x00


	//----- nvinfo : EIATTR_KPARAM_INFO
	.align		4
.L_20:
        /*0038*/ 	.byte	0x04, 0x17
        /*003a*/ 	.short	(.L_22 - .L_21)
.L_21:
        /*003c*/ 	.word	0x00000000
        /*0040*/ 	.short	0x0005
        /*0042*/ 	.short	0x0028
        /*0044*/ 	.byte	0x00, 0xf5, 0x21, 0x00


	//----- nvinfo : EIATTR_KPARAM_INFO
	.align		4
.L_22:
        /*0048*/ 	.byte	0x04, 0x17
        /*004a*/ 	.short	(.L_24 - .L_23)
.L_23:
        /*004c*/ 	.word	0x00000000
        /*0050*/ 	.short	0x0004
        /*0052*/ 	.short	0x0020
        /*0054*/ 	.byte	0x00, 0xf5, 0x21, 0x00


	//----- nvinfo : EIATTR_KPARAM_INFO
	.align		4
.L_24:
        /*0058*/ 	.byte	0x04, 0x17
        /*005a*/ 	.short	(.L_26 - .L_25)
.L_25:
        /*005c*/ 	.word	0x00000000
        /*0060*/ 	.short	0x0003
        /*0062*/ 	.short	0x0018
        /*0064*/ 	.byte	0x00, 0xf5, 0x21, 0x00


	//----- nvinfo : EIATTR_KPARAM_INFO
	.align		4
.L_26:
        /*0068*/ 	.byte	0x04, 0x17
        /*006a*/ 	.short	(.L_28 - .L_27)
.L_27:
        /*006c*/ 	.word	0x00000000
        /*0070*/ 	.short	0x0002
        /*0072*/ 	.short	0x0010
        /*0074*/ 	.byte	0x00, 0xf5, 0x21, 0x00


	//----- nvinfo : EIATTR_KPARAM_INFO
	.align		4
.L_28:
        /*0078*/ 	.byte	0x04, 0x17
        /*007a*/ 	.short	(.L_30 - .L_29)
.L_29:
        /*007c*/ 	.word	0x00000000
        /*0080*/ 	.short	0x0001
        /*0082*/ 	.short	0x0008
        /*0084*/ 	.byte	0x00, 0xf5, 0x21, 0x00


	//----- nvinfo : EIATTR_KPARAM_INFO
	.align		4
.L_30:
        /*0088*/ 	.byte	0x04, 0x17
        /*008a*/ 	.short	(.L_32 - .L_31)
.L_31:
        /*008c*/ 	.word	0x00000000
        /*0090*/ 	.short	0x0000
        /*0092*/ 	.short	0x0000
        /*0094*/ 	.byte	0x00, 0xf5, 0x21, 0x00


	//----- nvinfo : EIATTR_SPARSE_MMA_MASK
	.align		4
.L_32:
        /*0098*/ 	.byte	0x03, 0x50
        /*009a*/ 	.short	0x0000


	//----- nvinfo : EIATTR_MAXREG_COUNT
	.align		4
        /*009c*/ 	.byte	0x03, 0x1b
        /*009e*/ 	.short	0x00ff


	//----- nvinfo : EIATTR_MERCURY_ISA_VERSION
	.align		4
        /*00a0*/ 	.byte	0x03, 0x5f
        /*00a2*/ 	.short	0x0101


	//----- nvinfo : EIATTR_COOP_GROUP_MASK_REGIDS
	.align		4
        /*00a4*/ 	.byte	0x04, 0x29
        /*00a6*/ 	.short	(.L_34 - .L_33)


	//   ....[0]....
.L_33:
        /*00a8*/ 	.word	0xffffffff


	//   ....[1]....
        /*00ac*/ 	.word	0xffffffff


	//   ....[2]....
        /*00b0*/ 	.word	0xffffffff


	//   ....[3]....
        /*00b4*/ 	.word	0xffffffff


	//   ....[4]....
        /*00b8*/ 	.word	0xffffffff


	//----- nvinfo : EIATTR_COOP_GROUP_INSTR_OFFSETS
	.align		4
.L_34:
        /*00bc*/ 	.byte	0x04, 0x28
        /*00be*/ 	.short	(.L_36 - .L_35)


	//   ....[0]....
.L_35:
        /*00c0*/ 	.word	0x000010c0


	//   ....[1]....
        /*00c4*/ 	.word	0x000010f0


	//   ....[2]....
        /*00c8*/ 	.word	0x00001110


	//   ....[3]....
        /*00cc*/ 	.word	0x00001130


	//   ....[4]....
        /*00d0*/ 	.word	0x00001150


	//----- nvinfo : EIATTR_VRC_CTA_INIT_COUNT
	.align		4
.L_36:
        /*00d4*/ 	.byte	0x02, 0x4a
	.zero		1
	.zero		1


	//----- nvinfo : EIATTR_EXIT_INSTR_OFFSETS
	.align		4
        /*00d8*/ 	.byte	0x04, 0x1c
        /*00da*/ 	.short	(.L_38 - .L_37)


	//   ....[0]....
.L_37:
        /*00dc*/ 	.word	0x00000090


	//   ....[1]....
        /*00e0*/ 	.word	0x00001160


	//   ....[2]....
        /*00e4*/ 	.word	0x00001390


	//----- nvinfo : EIATTR_CBANK_PARAM_SIZE
	.align		4
.L_38:
        /*00e8*/ 	.byte	0x03, 0x19
        /*00ea*/ 	.short	0x003c


	//----- nvinfo : EIATTR_PARAM_CBANK
	.align		4
        /*00ec*/ 	.byte	0x04, 0x0a
        /*00ee*/ 	.short	(.L_40 - .L_39)
	.align		4
.L_39:
        /*00f0*/ 	.word	index@(.nv.constant0._Z27nvfp4_gemv_packed_bias_geluPKfPKhS0_S0_S0_Pfiii)
        /*00f4*/ 	.short	0x0380
        /*00f6*/ 	.short	0x003c


	//----- nvinfo : EIATTR_SW_WAR
	.align		4
.L_40:
        /*00f8*/ 	.byte	0x04, 0x36
        /*00fa*/ 	.short	(.L_42 - .L_41)
.L_41:
        /*00fc*/ 	.word	0x00000008
.L_42:


//--------------------- .nv.info._Z29nvfp4_gemv_packed_warp_reducePKfPKhS0_S0_Pfiii --------------------------
	.section	.nv.info._Z29nvfp4_gemv_packed_warp_reducePKfPKhS0_S0_Pfiii,"",@"SHT_CUDA_INFO"
	.sectionflags	@""
	.align	4


	//----- nvinfo : EIATTR_CUDA_API_VERSION
	.align		4
        /*0000*/ 	.byte	0x04, 0x37
        /*0002*/ 	.short	(.L_44 - .L_43)
.L_43:
        /*0004*/ 	.word	0x00000082


	//----- nvinfo : EIATTR_KPARAM_INFO
	.align		4
.L_44:
        /*0008*/ 	.byte	0x04, 0x17
        /*000a*/ 	.short	(.L_46 - .L_45)
.L_45:
        /*000c*/ 	.word	0x00000000
        /*0010*/ 	.short	0x0007
        /*0012*/ 	.short	0x0030
        /*0014*/ 	.byte	0x00, 0xf0, 0x11, 0x00


	//----- nvinfo : EIATTR_KPARAM_INFO
	.align		4
.L_46:
        /*0018*/ 	.byte	0x04, 0x17
        /*001a*/ 	.short	(.L_48 - .L_47)
.L_47:
        /*001c*/ 	.word	0x00000000
        /*0020*/ 	.short	0x0006
        /*0022*/ 	.short	0x002c
        /*0024*/ 	.byte	0x00, 0xf0, 0x11, 0x00


	//----- nvinfo : EIATTR_KPARAM_INFO
	.align		4
.L_48:
        /*0028*/ 	.byte	0x04, 0x17
        /*002a*/ 	.short	(.L_50 - .L_49)
.L_49:
        /*002c*/ 	.word	0x00000000
        /*0030*/ 	.short	0x0005
        /*0032*/ 	.short	0x0028
        /*0034*/ 	.byte	0x00, 0xf0, 0x11, 0x00


	//----- nvinfo : EIATTR_KPARAM_INFO
	.align		4
.L_50:
        /*0038*/ 	.byte	0x04, 0x17
        /*003a*/ 	.short	(.L_52 - .L_51)
.L_51:
        /*003c*/ 	.word	0x00000000
        /*0040*/ 	.short	0x0004
        /*0042*/ 	.short	0x0020
        /*0044*/ 	.byte	0x00, 0xf5, 0x21, 0x00


	//----- nvinfo : EIATTR_KPARAM_INFO
	.align		4
.L_52:
        /*0048*/ 	.byte	0x04, 0x17
        /*004a*/ 	.short	(.L_54 - .L_53)
.L_53:
        /*004c*/ 	.word	0x00000000
        /*0050*/ 	.short	0x0003
        /*0052*/ 	.short	0x0018
        /*0054*/ 	.byte	0x00, 0xf5, 0x21, 0x00


	//----- nvinfo : EIATTR_KPARAM_INFO
	.align		4
.L_54:
        /*0058*/ 	.byte	0x04, 0x17
        /*005a*/ 	.short	(.L_56 - .L_55)
.L_55:
        /*005c*/ 	.word	0x00000000
        /*0060*/ 	.short	0x0002
        /*0062*/ 	.short	0x0010
        /*0064*/ 	.byte	0x00, 0xf5, 0x21, 0x00


	//----- nvinfo : EIATTR_KPARAM_INFO
	.align		4
.L_56:
        /*0068*/ 	.byte	0x04, 0x17
        /*006a*/ 	.short	(.L_58 - .L_57)
.L_57:
        /*006c*/ 	.word	0x00000000
        /*0070*/ 	.short	0x0001
        /*0072*/ 	.short	0x0008
        /*0074*/ 	.byte	0x00, 0xf5, 0x21, 0x00


	//----- nvinfo : EIATTR_KPARAM_INFO
	.align		4
.L_58:
        /*0078*/ 	.byte	0x04, 0x17
        /*007a*/ 	.short	(.L_60 - .L_59)
.L_59:
        /*007c*/ 	.word	0x00000000
        /*0080*/ 	.short	0x0000
        /*0082*/ 	.short	0x0000
        /*0084*/ 	.byte	0x00, 0xf5, 0x21, 0x00


	//----- nvinfo : EIATTR_SPARSE_MMA_MASK
	.align		4
.L_60:
        /*0088*/ 	.byte	0x03, 0x50
        /*008a*/ 	.short	0x0000


	//----- nvinfo : EIATTR_MAXREG_COUNT
	.align		4
        /*008c*/ 	.byte	0x03, 0x1b
        /*008e*/ 	.short	0x00ff


	//----- nvinfo : EIATTR_MERCURY_ISA_VERSION
	.align		4
        /*0090*/ 	.byte	0x03, 0x5f
        /*0092*/ 	.short	0x0101


	//----- nvinfo : EIATTR_COOP_GROUP_MASK_REGIDS
	.align		4
        /*0094*/ 	.byte	0x04, 0x29
        /*0096*/ 	.short	(.L_62 - .L_61)


	//   ....[0]....
.L_61:
        /*0098*/ 	.word	0xffffffff


	//   ....[1]....
        /*009c*/ 	.word	0xffffffff


	//   ....[2]....
        /*00a0*/ 	.word	0xffffffff


	//   ....[3]....
        /*00a4*/ 	.word	0xffffffff


	//   ....[4]....
        /*00a8*/ 	.word	0xffffffff


	//----- nvinfo : EIATTR_COOP_GROUP_INSTR_OFFSETS
	.align		4
.L_62:
        /*00ac*/ 	.byte	0x04, 0x28
        /*00ae*/ 	.short	(.L_64 - .L_63)


	//   ....[0]....
.L_63:
        /*00b0*/ 	.word	0x000010c0


	//   ....[1]....
        /*00b4*/ 	.word	0x000010f0


	//   ....[2]....
        /*00b8*/ 	.word	0x00001110


	//   ....[3]....
        /*00bc*/ 	.word	0x00001130


	//   ....[4]....
        /*00c0*/ 	.word	0x00001150


	//----- nvinfo : EIATTR_VRC_CTA_INIT_COUNT
	.align		4
.L_64:
        /*00c4*/ 	.byte	0x02, 0x4a
	.zero		1
	.zero		1


	//----- nvinfo : EIATTR_EXIT_INSTR_OFFSETS
	.align		4
        /*00c8*/ 	.byte	0x04, 0x1c
        /*00ca*/ 	.short	(.L_66 - .L_65)


	//   ....[0]....
.L_65:
        /*00cc*/ 	.word	0x00000090


	//   ....[1]....
        /*00d0*/ 	.word	0x00001160


	//   ....[2]....
        /*00d4*/ 	.word	0x000011d0


	//----- nvinfo : EIATTR_CBANK_PARAM_SIZE
	.align		4
.L_66:
        /*00d8*/ 	.byte	0x03, 0x19
        /*00da*/ 	.short	0x0034


	//----- nvinfo : EIATTR_PARAM_CBANK
	.align		4
        /*00dc*/ 	.byte	0x04, 0x0a
        /*00de*/ 	.short	(.L_68 - .L_67)
	.align		4
.L_67:
        /*00e0*/ 	.word	index@(.nv.constant0._Z29nvfp4_gemv_packed_warp_reducePKfPKhS0_S0_Pfiii)
        /*00e4*/ 	.short	0x0380
        /*00e6*/ 	.short	0x0034


	//----- nvinfo : EIATTR_SW_WAR
	.align		4
.L_68:
        /*00e8*/ 	.byte	0x04, 0x36
        /*00ea*/ 	.short	(.L_70 - .L_69)
.L_69:
        /*00ec*/ 	.word	0x00000008
.L_70:


//--------------------- .nv.callgraph             --------------------------
	.section	.nv.callgraph,"",@"SHT_CUDA_CALLGRAPH"
	.align	4
	.sectionentsize	8
	.align		4
        /*0000*/ 	.word	0x00000000
	.align		4
        /*0004*/ 	.word	0xffffffff
	.align		4
        /*0008*/ 	.word	0x00000000
	.align		4
        /*000c*/ 	.word	0xfffffffe
	.align		4
        /*0010*/ 	.word	0x00000000
	.align		4
        /*0014*/ 	.word	0xfffffffd
	.align		4
        /*0018*/ 	.word	0x00000000
	.align		4
        /*001c*/ 	.word	0xfffffffc


//--------------------- .nv.constant3             --------------------------
	.section	.nv.constant3,"a",@progbits
	.align	4
.nv.constant3:
	.type		NVFP4_DECODE_TABLE,@object
	.size		NVFP4_DECODE_TABLE,(.L_0 - NVFP4_DECODE_TABLE)
NVFP4_DECODE_TABLE:
        /*0000*/ 	.byte	0x00, 0x00, 0x00, 0x00, 0x00, 0x00, 0x00, 0x3f, 0x00, 0x00, 0x80, 0x3f, 0x00, 0x00, 0xc0, 0x3f
        /*0010*/ 	.byte	0x00, 0x00, 0x00, 0x40, 0x00, 0x00, 0x40, 0x40, 0x00, 0x00, 0x80, 0x40, 0x00, 0x00, 0xc0, 0x40
        /*0020*/ 	.byte	0x00, 0x00, 0x00, 0x80, 0x00, 0x00, 0x00, 0xbf, 0x00, 0x00, 0x80, 0xbf, 0x00, 0x00, 0xc0, 0xbf
        /*0030*/ 	.byte	0x00, 0x00, 0x00, 0xc0, 0x00, 0x00, 0x40, 0xc0, 0x00, 0x00, 0x80, 0xc0, 0x00, 0x00, 0xc0, 0xc0
.L_0:


//--------------------- .text._Z27nvfp4_gemv_packed_bias_geluPKfPKhS0_S0_S0_Pfiii --------------------------
	.section	.text._Z27nvfp4_gemv_packed_bias_geluPKfPKhS0_S0_S0_Pfiii,"ax",@progbits
	.align	128
        .global         _Z27nvfp4_gemv_packed_bias_geluPKfPKhS0_S0_S0_Pfiii
        .type           _Z27nvfp4_gemv_packed_bias_geluPKfPKhS0_S0_S0_Pfiii,@function
        .size           _Z27nvfp4_gemv_packed_bias_geluPKfPKhS0_S0_S0_Pfiii,(.L_x_10 - _Z27nvfp4_gemv_packed_bias_geluPKfPKhS0_S0_S0_Pfiii)
        .other          _Z27nvfp4_gemv_packed_bias_geluPKfPKhS0_S0_S0_Pfiii,@"STO_CUDA_ENTRY STV_DEFAULT"
_Z27nvfp4_gemv_packed_bias_geluPKfPKhS0_S0_S0_Pfiii:
.text._Z27nvfp4_gemv_packed_bias_geluPKfPKhS0_S0_S0_Pfiii:
[----:B------:R-:W-:Y:S01]  /*0000*/  LDC R1, c[0x0][0x37c] ;  /* 0x0000df00ff017b82 */ /* 0x000fe20000000800 */
[----:B------:R-:W0:Y:S07]  /*0010*/  S2R R7, SR_TID.X ;  /* 0x0000000000077919 */ /* 0x000e2e0000002100 */
[----:B------:R-:W0:Y:S08]  /*0020*/  S2UR UR4, SR_CTAID.X ;  /* 0x00000000000479c3 */ /* 0x000e300000002500 */
[----:B------:R-:W0:Y:S08]  /*0030*/  LDC R0, c[0x0][0x360] ;  /* 0x0000d800ff007b82 */ /* 0x000e300000000800 */
[----:B------:R-:W1:Y:S01]  /*0040*/  LDC.64 R2, c[0x0][0x3b0] ;  /* 0x0000ec00ff027b82 */ /* 0x000e620000000a00 */
[----:B0-----:R-:W-:-:S05]  /*0050*/  IMAD R0, R0, UR4, R7 ;  /* 0x0000000400007c24 */ /* 0x001fca000f8e0207 */
[----:B------:R-:W-:Y:S01]  /*0060*/  SHF.R.U32.HI R6, RZ, 0x5, R0 ;  /* 0x00000005ff067819 */ /* 0x000fe20000011600 */
[----:B-1----:R-:W-:-:S05]  /*0070*/  IMAD R5, R3, R2, RZ ;  /* 0x0000000203057224 */ /* 0x002fca00078e02ff */
[----:B------:R-:W-:-:S13]  /*0080*/  ISETP.GE.AND P0, PT, R6, R5, PT ;  /* 0x000000050600720c */ /* 0x000fda0003f06270 */
[----:B------:R-:W-:Y:S05]  /*0090*/  @P0 EXIT ;  /* 0x000000000000094d */ /* 0x000fea0003800000 */
[----:B------:R-:W-:Y:S01]  /*00a0*/  IABS R9, R3 ;  /* 0x0000000300097213 */ /* 0x000fe20000000000 */
[----:B------:R-:W0:Y:S01]  /*00b0*/  LDCU UR7, c[0x0][0x3b8] ;  /* 0x00007700ff0777ac */ /* 0x000e220008000800 */
[----:B------:R-:W-:Y:S02]  /*00c0*/  MOV R25, RZ ;  /* 0x000000ff00197202 */ /* 0x000fe40000000f00 */
[----:B------:R-:W1:Y:S01]  /*00d0*/  I2F.RP R0, R9 ;  /* 0x0000000900007306 */ /* 0x000e620000209400 */
[----:B------:R-:W2:Y:S07]  /*00e0*/  LDCU.64 UR8, c[0x0][0x358] ;  /* 0x00006b00ff0877ac */ /* 0x000eae0008000a00 */
[----:B-1----:R-:W1:Y:S01]  /*00f0*/  MUFU.RCP R0, R0 ;  /* 0x0000000000007308 */ /* 0x002e620000001000 */
[----:B0-----:R-:W-:-:S02]  /*0100*/  USHF.R.S32.HI UR4, URZ, 0x1f, UR7 ;  /* 0x0000001fff047899 */ /* 0x001fc40008011407 */
[----:B------:R-:W-:Y:S02]  /*0110*/  UISETP.GE.AND UP0, UPT, UR7, 0x20, UPT ;  /* 0x000000200700788c */ /* 0x000fe4000bf06270 */
[----:B------:R-:W-:-:S04]  /*0120*/  ULEA.HI UR4, UR4, UR7, URZ, 0x5 ;  /* 0x0000000704047291 */ /* 0x000fc8000f8f28ff */
[----:B------:R-:W-:Y:S01]  /*0130*/  USHF.R.S32.HI UR5, URZ, 0x5, UR4 ;  /* 0x00000005ff057899 */ /* 0x000fe20008011404 */
[----:B-1----:R-:W-:-:S04]  /*0140*/  IADD3 R4, PT, PT, R0, 0xffffffe, RZ ;  /* 0x0ffffffe00047810 */ /* 0x002fc80007ffe0ff */
[----:B------:R0:W1:Y:S02]  /*0150*/  F2I.FTZ.U32.TRUNC.NTZ R5, R4 ;  /* 0x0000000400057305 */ /* 0x000064000021f000 */
[----:B0-----:R-:W-:Y:S01]  /*0160*/  HFMA2 R4, -RZ, RZ, 0, 0 ;  /* 0x00000000ff047431 */ /* 0x001fe200000001ff */
[----:B-1----:R-:W-:-:S05]  /*0170*/  IADD3 R2, PT, PT, RZ, -R5, RZ ;  /* 0x80000005ff027210 */ /* 0x002fca0007ffe0ff */
[----:B------:R-:W-:Y:S01]  /*0180*/  IMAD R11, R2, R9, RZ ;  /* 0x00000009020b7224 */ /* 0x000fe200078e02ff */
[----:B------:R-:W-:-:S03]  /*0190*/  IABS R2, R6 ;  /* 0x0000000600027213 */ /* 0x000fc60000000000 */
[----:B------:R-:W-:-:S06]  /*01a0*/  IMAD.HI.U32 R5, R5, R11, R4 ;  /* 0x0000000b05057227 */ /* 0x000fcc00078e0004 */
[----:B------:R-:W-:-:S05]  /*01b0*/  IMAD.HI.U32 R0, R5, R2, RZ ;  /* 0x0000000205007227 */ /* 0x000fca00078e00ff */
[----:B------:R-:W-:-:S05]  /*01c0*/  IADD3 R5, PT, PT, -R0, RZ, RZ ;  /* 0x000000ff00057210 */ /* 0x000fca0007ffe1ff */
[----:B------:R-:W-:-:S05]  /*01d0*/  IMAD R2, R9, R5, R2 ;  /* 0x0000000509027224 */ /* 0x000fca00078e0202 */
[----:B------:R-:W-:-:S13]  /*01e0*/  ISETP.GT.U32.AND P2, PT, R9, R2, PT ;  /* 0x000000020900720c */ /* 0x000fda0003f44070 */
[-C--:B------:R-:W-:Y:S02]  /*01f0*/  @!P2 IADD3 R2, PT, PT, R2, -R9.reuse, RZ ;  /* 0x800000090202a210 */ /* 0x080fe40007ffe0ff */
[----:B------:R-:W-:Y:S02]  /*0200*/  @!P2 IADD3 R0, PT, PT, R0, 0x1, RZ ;  /* 0x000000010000a810 */ /* 0x000fe40007ffe0ff */
[----:B------:R-:W-:Y:S02]  /*0210*/  ISETP.GE.U32.AND P0, PT, R2, R9, PT ;  /* 0x000000090200720c */ /* 0x000fe40003f06070 */
[----:B------:R-:W-:Y:S02]  /*0220*/  LOP3.LUT R2, R6, R3, RZ, 0x3c, !PT ;  /* 0x0000000306027212 */ /* 0x000fe400078e3cff */
[----:B------:R-:W-:Y:S02]  /*0230*/  ISETP.NE.AND P2, PT, R3, RZ, PT ;  /* 0x000000ff0300720c */ /* 0x000fe40003f45270 */
[----:B------:R-:W-:-:S02]  /*0240*/  ISETP.GE.AND P1, PT, R2, RZ, PT ;  /* 0x000000ff0200720c */ /* 0x000fc40003f26270 */
[----:B------:R-:W-:-:S05]  /*0250*/  LOP3.LUT R2, R7, 0x1f, RZ, 0xc0, !PT ;  /* 0x0000001f07027812 */ /* 0x000fca00078ec0ff */
[----:B------:R-:W-:Y:S01]  /*0260*/  @P0 IADD3 R0, PT, PT, R0, 0x1, RZ ;  /* 0x0000000100000810 */ /* 0x000fe20007ffe0ff */
[----:B------:R-:W-:-:S05]  /*0270*/  IMAD R4, R2, UR5, RZ ;  /* 0x0000000502047c24 */ /* 0x000fca000f8e02ff */
[----:B------:R-:W-:Y:S02]  /*0280*/  @!P1 IADD3 R0, PT, PT, -R0, RZ, RZ ;  /* 0x000000ff00009210 */ /* 0x000fe40007ffe1ff */
[----:B------:R-:W-:Y:S02]  /*0290*/  @!P2 LOP3.LUT R0, RZ, R3, RZ, 0x33, !PT ;  /* 0x00000003ff00a212 */ /* 0x000fe400078e33ff */
[----:B------:R-:W-:Y:S02]  /*02a0*/  LEA.HI R4, R4, R4, RZ, 0x1 ;  /* 0x0000000404047211 */ /* 0x000fe400078f08ff */
[----:B------:R-:W-:-:S05]  /*02b0*/  IADD3 R5, PT, PT, -R0, RZ, RZ ;  /* 0x000000ff00057210 */ /* 0x000fca0007ffe1ff */
[----:B------:R-:W-:Y:S01]  /*02c0*/  IMAD R3, R3, R5, R6 ;  /* 0x0000000503037224 */ /* 0x000fe200078e0206 */
[----:B--2---:R-:W-:Y:S06]  /*02d0*/  BRA.U !UP0, `(.L_x_0) ;  /* 0x0000000d08787547 */ /* 0x004fec000b800000 */
[----:B------:R-:W-:Y:S01]  /*02e0*/  UISETP.LT.AND UP0, UPT, UR5, 0x2, UPT ;  /* 0x000000020500788c */ /* 0x000fe2000bf01270 */
[----:B------:R-:W-:Y:S01]  /*02f0*/  LOP3.LUT R17, R4, 0xfffffffe, RZ, 0xc0, !PT ;  /* 0xfffffffe04117812 */ /* 0x000fe200078ec0ff */
[----:B------:R-:W-:Y:S01]  /*0300*/  USHF.R.U32.HI UR6, URZ, 0x1, UR7 ;  /* 0x00000001ff067899 */ /* 0x000fe20008011607 */
[----:B------:R-:W-:Y:S01]  /*0310*/  IMAD R5, R0, UR5, RZ ;  /* 0x0000000500057c24 */ /* 0x000fe2000f8e02ff */
[----:B------:R-:W-:Y:S02]  /*0320*/  USEL UR4, UR5, 0x2, !UP0 ;  /* 0x0000000205047887 */ /* 0x000fe4000c000000 */
[C---:B------:R-:W-:Y:S01]  /*0330*/  IMAD R6, R3.reuse, UR5, RZ ;  /* 0x0000000503067c24 */ /* 0x040fe2000f8e02ff */
[----:B------:R-:W-:Y:S01]  /*0340*/  UISETP.GE.U32.AND UP0, UPT, UR7, 0xe0, UPT ;  /* 0x000000e00700788c */ /* 0x000fe2000bf06070 */
[----:B------:R-:W-:Y:S01]  /*0350*/  MOV R25, RZ ;  /* 0x000000ff00197202 */ /* 0x000fe20000000f00 */
[----:B------:R-:W-:Y:S01]  /*0360*/  IMAD R7, R3, UR6, RZ ;  /* 0x0000000603077c24 */ /* 0x000fe2000f8e02ff */
[----:B------:R-:W-:-:S06]  /*0370*/  UIADD3 UR4, UPT, UPT, UR4, -0x1, URZ ;  /* 0xffffffff04047890 */ /* 0x000fcc000fffe0ff */
[----:B------:R-:W-:Y:S06]  /*0380*/  BRA.U !UP0, `(.L_x_1) ;  /* 0x0000000508d07547 */ /* 0x000fec000b800000 */
[----:B------:R-:W0:Y:S01]  /*0390*/  LDC.64 R10, c[0x0][0x380] ;  /* 0x0000e000ff0a7b82 */ /* 0x000e220000000a00 */
[----:B------:R-:W-:Y:S01]  /*03a0*/  ULEA.HI UR5, UR4, 0x1, URZ, 0x1f ;  /* 0x0000000104057891 */ /* 0x000fe2000f8ff8ff */
[----:B------:R-:W-:Y:S01]  /*03b0*/  HFMA2 R25, -RZ, RZ, 0, 0 ;  /* 0x00000000ff197431 */ /* 0x000fe200000001ff */
[----:B------:R-:W-:Y:S01]  /*03c0*/  IADD3 R8, PT, PT, R17, 0x4, RZ ;  /* 0x0000000411087810 */ /* 0x000fe20007ffe0ff */
[----:B------:R-:W-:Y:S01]  /*03d0*/  IMAD R4, R0, UR7, R17 ;  /* 0x0000000700047c24 */ /* 0x000fe2000f8e0211 */
[----:B------:R-:W-:Y:S01]  /*03e0*/  ULOP3.LUT UR5, UR5, 0x7ffffffc, URZ, 0xc0, !UPT ;  /* 0x7ffffffc05057892 */ /* 0x000fe2000f8ec0ff */
[----:B------:R-:W1:Y:S02]  /*03f0*/  LDCU.64 UR10, c[0x0][0x388] ;  /* 0x00007100ff0a77ac */ /* 0x000e640008000a00 */
[----:B------:R-:W2:Y:S01]  /*0400*/  LDC.64 R12, c[0x0][0x390] ;  /* 0x0000e400ff0c7b82 */ /* 0x000ea20000000a00 */
[----:B------:R-:W-:-:S07]  /*0410*/  UIADD3 UR5, UPT, UPT, -UR5, URZ, URZ ;  /* 0x000000ff05057290 */ /* 0x000fce000fffe1ff */
[----:B------:R-:W3:Y:S05]  /*0420*/  LDC.64 R14, c[0x0][0x398] ;  /* 0x0000e600ff0e7b82 */ /* 0x000eea0000000a00 */
.L_x_2:
[----:B------:R-:W-:-:S05]  /*0430*/  VIADD R18, R8, 0xfffffffc ;  /* 0xfffffffc08127836 */ /* 0x000fca0000000000 */
[----:B------:R-:W-:-:S04]  /*0440*/  LEA.HI R28, R18, R7, RZ, 0x1f ;  /* 0x00000007121c7211 */ /* 0x000fc800078ff8ff */
[----:B-1----:R-:W-:-:S04]  /*0450*/  IADD3 R28, P0, PT, R28, UR10, RZ ;  /* 0x0000000a1c1c7c10 */ /* 0x002fc8000ff1e0ff */
[----:B------:R-:W-:-:S05]  /*0460*/  IADD3.X R29, PT, PT, RZ, UR11, RZ, P0, !PT ;  /* 0x0000000bff1d7c10 */ /* 0x000fca00087fe4ff */
[----:B------:R1:W4:Y:S01]  /*0470*/  LDG.E.U8.CONSTANT R9, desc[UR8][R28.64] ;  /* 0x000000081c097981 */ /* 0x000322000c1e9100 */
[----:B------:R-:W-:Y:S01]  /*0480*/  LEA.HI R23, R18, R5, RZ, 0x1b ;  /* 0x0000000512177211 */ /* 0x000fe200078fd8ff */
[----:B0-----:R-:W-:-:S04]  /*0490*/  IMAD.WIDE R16, R4, 0x4, R10 ;  /* 0x0000000404107825 */ /* 0x001fc800078e020a */
[----:B--2---:R-:W-:Y:S01]  /*04a0*/  IMAD.WIDE R22, R23, 0x4, R12 ;  /* 0x0000000417167825 */ /* 0x004fe200078e020c */
[----:B------:R-:W2:Y:S04]  /*04b0*/  LDG.E.CONSTANT R19, desc[UR8][R16.64] ;  /* 0x0000000810137981 */ /* 0x000ea8000c1e9900 */
[----:B------:R0:W2:Y:S01]  /*04c0*/  LDG.E.CONSTANT R24, desc[UR8][R22.64] ;  /* 0x0000000816187981 */ /* 0x0000a2000c1e9900 */
[----:B------:R-:W-:Y:S02]  /*04d0*/  LEA.HI R21, R18, R6, RZ, 0x1b ;  /* 0x0000000612157211 */ /* 0x000fe400078fd8ff */
[----:B-1----:R-:W-:Y:S01]  /*04e0*/  IADD3 R28, PT, PT, R8, -0x2, RZ ;  /* 0xfffffffe081c7810 */ /* 0x002fe20007ffe0ff */
[----:B------:R-:W5:Y:S02]  /*04f0*/  LDG.E.CONSTANT R29, desc[UR8][R16.64+0x4] ;  /* 0x00000408101d7981 */ /* 0x000f64000c1e9900 */
[----:B---3--:R-:W-:-:S05]  /*0500*/  IMAD.WIDE.U32 R20, R21, 0x4, R14 ;  /* 0x0000000415147825 */ /* 0x008fca00078e000e */
[----:B------:R1:W3:Y:S01]  /*0510*/  LDG.E.CONSTANT R26, desc[UR8][R20.64] ;  /* 0x00000008141a7981 */ /* 0x0002e2000c1e9900 */
[----:B0-----:R-:W-:-:S05]  /*0520*/  LEA.HI R23, R28, R5, RZ, 0x1b ;  /* 0x000000051c177211 */ /* 0x001fca00078fd8ff */
[----:B-1----:R-:W-:Y:S01]  /*0530*/  IMAD.WIDE R20, R23, 0x4, R12 ;  /* 0x0000000417147825 */ /* 0x002fe200078e020c */
[----:B------:R-:W-:-:S05]  /*0540*/  LEA.HI R23, R28, R6, RZ, 0x1b ;  /* 0x000000061c177211 */ /* 0x000fca00078fd8ff */
[----:B------:R0:W5:Y:S01]  /*0550*/  LDG.E.CONSTANT R21, desc[UR8][R20.64] ;  /* 0x0000000814157981 */ /* 0x000162000c1e9900 */
[----:B----4-:R-:W-:-:S04]  /*0560*/  SHF.L.U32 R18, R9, 0x2, RZ ;  /* 0x0000000209127819 */ /* 0x010fc800000006ff */
[----:B------:R-:W-:Y:S02]  /*0570*/  LOP3.LUT R27, R18, 0x3c, RZ, 0xc0, !PT ;  /* 0x0000003c121b7812 */ /* 0x000fe400078ec0ff */
[----:B------:R-:W-:Y:S02]  /*0580*/  LEA.HI R18, R28, R7, RZ, 0x1f ;  /* 0x000000071c127211 */ /* 0x000fe400078ff8ff */
[----:B------:R-:W4:Y:S02]  /*0590*/  LDG.E.CONSTANT R28, desc[UR8][R16.64+0xc] ;  /* 0x00000c08101c7981 */ /* 0x000f24000c1e9900 */
[----:B------:R-:W1:Y:S01]  /*05a0*/  LDC R27, c[0x3][R27] ;  /* 0x00c000001b1b7b82 */ /* 0x000e620000000800 */
[----:B--2---:R-:W-:Y:S01]  /*05b0*/  FMUL R19, R24, R19 ;  /* 0x0000001318137220 */ /* 0x004fe20000400000 */
[----:B------:R-:W-:-:S03]  /*05c0*/  IADD3 R18, P0, PT, R18, UR10, RZ ;  /* 0x0000000a12127c10 */ /* 0x000fc6000ff1e0ff */
[----:B-1----:R-:W-:Y:S01]  /*05d0*/  FMUL R22, R27, R19 ;  /* 0x000000131b167220 */ /* 0x002fe20000400000 */
[----:B------:R-:W-:Y:S01]  /*05e0*/  IADD3.X R19, PT, PT, RZ, UR11, RZ, P0, !PT ;  /* 0x0000000bff137c10 */ /* 0x000fe200087fe4ff */
[----:B------:R-:W2:Y:S04]  /*05f0*/  LDG.E.CONSTANT R27, desc[UR8][R16.64+0x8] ;  /* 0x00000808101b7981 */ /* 0x000ea8000c1e9900 */
[----:B------:R-:W4:Y:S01]  /*0600*/  LDG.E.U8.CONSTANT R18, desc[UR8][R18.64] ;  /* 0x0000000812127981 */ /* 0x000f22000c1e9100 */
[----:B---3--:R-:W-:Y:S01]  /*0610*/  FFMA R25, R26, R22, R25 ;  /* 0x000000161a197223 */ /* 0x008fe20000000019 */
[----:B------:R-:W-:-:S06]  /*0620*/  IMAD.WIDE.U32 R22, R23, 0x4, R14 ;  /* 0x0000000417167825 */ /* 0x000fcc00078e000e */
[----:B------:R1:W3:Y:S01]  /*0630*/  LDG.E.CONSTANT R22, desc[UR8][R22.64] ;  /* 0x0000000816167981 */ /* 0x0002e2000c1e9900 */
[----:B------:R-:W-:-:S04]  /*0640*/  SHF.R.U32.HI R9, RZ, 0x4, R9 ;  /* 0x00000004ff097819 */ /* 0x000fc80000011609 */
[----:B------:R-:W-:-:S04]  /*0650*/  SHF.L.U32 R9, R9, 0x2, RZ ;  /* 0x0000000209097819 */ /* 0x000fc800000006ff */
[----:B0-----:R0:W1:Y:S01]  /*0660*/  LDC R20, c[0x3][R9] ;  /* 0x00c0000009147b82 */ /* 0x0010620000000800 */
[----:B-----5:R-:W-:Y:S01]  /*0670*/  FMUL R29, R24, R29 ;  /* 0x0000001d181d7220 */ /* 0x020fe20000400000 */
[----:B0-----:R-:W5:Y:S03]  /*0680*/  LDG.E.CONSTANT R9, desc[UR8][R16.64+0x1c] ;  /* 0x00001c0810097981 */ /* 0x001f66000c1e9900 */
[----:B-1----:R-:W-:-:S04]  /*0690*/  FMUL R20, R20, R29 ;  /* 0x0000001d14147220 */ /* 0x002fc80000400000 */
[----:B------:R-:W-:Y:S01]  /*06a0*/  FFMA R23, R26, R20, R25 ;  /* 0x000000141a177223 */ /* 0x000fe20000000019 */
[----:B------:R-:W-:Y:S01]  /*06b0*/  LEA.HI R29, R8, R5, RZ, 0x1b ;  /* 0x00000005081d7211 */ /* 0x000fe200078fd8ff */
[----:B------:R-:W5:Y:S04]  /*06c0*/  LDG.E.CONSTANT R26, desc[UR8][R16.64+0x10] ;  /* 0x00001008101a7981 */ /* 0x000f68000c1e9900 */
[----:B------:R-:W5:Y:S01]  /*06d0*/  LDG.E.CONSTANT R25, desc[UR8][R16.64+0x14] ;  /* 0x0000140810197981 */ /* 0x000f62000c1e9900 */
[----:B----4-:R-:W-:-:S04]  /*06e0*/  SHF.L.U32 R19, R18, 0x2, RZ ;  /* 0x0000000212137819 */ /* 0x010fc800000006ff */
[----:B------:R-:W-:-:S04]  /*06f0*/  LOP3.LUT R24, R19, 0x3c, RZ, 0xc0, !PT ;  /* 0x0000003c13187812 */ /* 0x000fc800078ec0ff */
[----:B------:R0:W1:Y:S01]  /*0700*/  LDC R19, c[0x3][R24] ;  /* 0x00c0000018137b82 */ /* 0x0000620000000800 */
[----:B------:R-:W-:-:S04]  /*0710*/  SHF.R.U32.HI R18, RZ, 0x4, R18 ;  /* 0x00000004ff127819 */ /* 0x000fc80000011612 */
[----:B------:R-:W-:Y:S01]  /*0720*/  SHF.L.U32 R18, R18, 0x2, RZ ;  /* 0x0000000212127819 */ /* 0x000fe200000006ff */
[C---:B--2---:R-:W-:Y:S01]  /*0730*/  FMUL R20, R21.reuse, R27 ;  /* 0x0000001b15147220 */ /* 0x044fe20000400000 */
[----:B0-----:R0:W2:Y:S04]  /*0740*/  LDG.E.CONSTANT R24, desc[UR8][R16.64+0x18] ;  /* 0x0000180810187981 */ /* 0x0010a8000c1e9900 */
[----:B------:R-:W4:Y:S01]  /*0750*/  LDC R18, c[0x3][R18] ;  /* 0x00c0000012127b82 */ /* 0x000f220000000800 */
[----:B------:R-:W-:Y:S01]  /*0760*/  FMUL R27, R21, R28 ;  /* 0x0000001c151b7220 */ /* 0x000fe20000400000 */
[----:B0-----:R-:W-:-:S05]  /*0770*/  IMAD.WIDE R16, R29, 0x4, R12 ;  /* 0x000000041d107825 */ /* 0x001fca00078e020c */
[----:B------:R-:W5:Y:S01]  /*0780*/  LDG.E.CONSTANT R29, desc[UR8][R16.64] ;  /* 0x00000008101d7981 */ /* 0x000f62000c1e9900 */
[----:B-1----:R-:W-:Y:S01]  /*0790*/  FMUL R19, R19, R20 ;  /* 0x0000001413137220 */ /* 0x002fe20000400000 */
[----:B------:R-:W-:-:S04]  /*07a0*/  LEA.HI R20, R8, R7, RZ, 0x1f ;  /* 0x0000000708147211 */ /* 0x000fc800078ff8ff */
[----:B------:R-:W-:Y:S01]  /*07b0*/  IADD3 R20, P0, PT, R20, UR10, RZ ;  /* 0x0000000a14147c10 */ /* 0x000fe2000ff1e0ff */
[----:B---3--:R-:W-:Y:S01]  /*07c0*/  FFMA R19, R22, R19, R23 ;  /* 0x0000001316137223 */ /* 0x008fe20000000017 */
[----:B------:R-:W-:Y:S02]  /*07d0*/  IADD3 R23, PT, PT, R8, 0x2, RZ ;  /* 0x0000000208177810 */ /* 0x000fe40007ffe0ff */
[----:B------:R-:W-:Y:S01]  /*07e0*/  IADD3.X R21, PT, PT, RZ, UR11, RZ, P0, !PT ;  /* 0x0000000bff157c10 */ /* 0x000fe200087fe4ff */
[----:B----4-:R-:W-:Y:S01]  /*07f0*/  FMUL R28, R18, R27 ;  /* 0x0000001b121c7220 */ /* 0x010fe20000400000 */
[----:B------:R-:W-:-:S03]  /*0800*/  LEA.HI R18, R23, R5, RZ, 0x1b ;  /* 0x0000000517127211 */ /* 0x000fc600078fd8ff */
[----:B------:R0:W3:Y:S01]  /*0810*/  LDG.E.U8.CONSTANT R27, desc[UR8][R20.64] ;  /* 0x00000008141b7981 */ /* 0x0000e2000c1e9100 */
[----:B------:R-:W-:Y:S01]  /*0820*/  FFMA R28, R22, R28, R19 ;  /* 0x0000001c161c7223 */ /* 0x000fe20000000013 */
[C---:B0-----:R-:W-:Y:S02]  /*0830*/  LEA.HI R21, R23.reuse, R6, RZ, 0x1b ;  /* 0x0000000617157211 */ /* 0x041fe400078fd8ff */
[----:B------:R-:W-:-:S04]  /*0840*/  LEA.HI R23, R23, R7, RZ, 0x1f ;  /* 0x0000000717177211 */ /* 0x000fc800078ff8ff */
[----:B------:R-:W-:-:S05]  /*0850*/  IADD3 R22, P0, PT, R23, UR10, RZ ;  /* 0x0000000a17167c10 */ /* 0x000fca000ff1e0ff */
[----:B------:R-:W-:-:S05]  /*0860*/  IMAD.X R23, RZ, RZ, UR11, P0 ;  /* 0x0000000bff177e24 */ /* 0x000fca00080e06ff */
[----:B------:R-:W4:Y:S01]  /*0870*/  LDG.E.U8.CONSTANT R22, desc[UR8][R22.64] ;  /* 0x0000000816167981 */ /* 0x000f22000c1e9100 */
[----:B------:R-:W-:-:S05]  /*0880*/  LEA.HI R19, R8, R6, RZ, 0x1b ;  /* 0x0000000608137211 */ /* 0x000fca00078fd8ff */
[----:B------:R-:W-:-:S04]  /*0890*/  IMAD.WIDE.U32 R16, R19, 0x4, R14 ;  /* 0x0000000413107825 */ /* 0x000fc800078e000e */
[----:B------:R-:W-:Y:S02]  /*08a0*/  IMAD.WIDE R18, R18, 0x4, R12 ;  /* 0x0000000412127825 */ /* 0x000fe400078e020c */
[----:B------:R3:W2:Y:S02]  /*08b0*/  LDG.E.CONSTANT R17, desc[UR8][R16.64] ;  /* 0x0000000810117981 */ /* 0x0006a4000c1e9900 */
[----:B------:R-:W-:Y:S02]  /*08c0*/  IMAD.WIDE.U32 R20, R21, 0x4, R14 ;  /* 0x0000000415147825 */ /* 0x000fe400078e000e */
[----:B------:R0:W2:Y:S04]  /*08d0*/  LDG.E.CONSTANT R18, desc[UR8][R18.64] ;  /* 0x0000000812127981 */ /* 0x0000a8000c1e9900 */
[----:B------:R1:W2:Y:S01]  /*08e0*/  LDG.E.CONSTANT R20, desc[UR8][R20.64] ;  /* 0x0000000814147981 */ /* 0x0002a2000c1e9900 */
[----:B------:R-:W-:-:S04]  /*08f0*/  UIADD3 UR5, UPT, UPT, UR5, 0x4, URZ ;  /* 0x0000000405057890 */ /* 0x000fc8000fffe0ff */
[----:B------:R-:W-:Y:S01]  /*0900*/  UISETP.NE.AND UP0, UPT, UR5, URZ, UPT ;  /* 0x000000ff0500728c */ /* 0x000fe2000bf05270 */
[----:B------:R-:W-:Y:S02]  /*0910*/  IADD3 R8, PT, PT, R8, 0x8, RZ ;  /* 0x0000000808087810 */ /* 0x000fe40007ffe0ff */
[----:B------:R-:W-:Y:S01]  /*0920*/  IADD3 R4, PT, PT, R4, 0x8, RZ ;  /* 0x0000000804047810 */ /* 0x000fe20007ffe0ff */
[C---:B-----5:R-:W-:Y:S01]  /*0930*/  FMUL R26, R29.reuse, R26 ;  /* 0x0000001a1d1a7220 */ /* 0x060fe20000400000 */
[----:B------:R-:W-:Y:S01]  /*0940*/  FMUL R25, R29, R25 ;  /* 0x000000191d197220 */ /* 0x000fe20000400000 */
[----:B---3--:R-:W-:Y:S02]  /*0950*/  SHF.L.U32 R16, R27, 0x2, RZ ;  /* 0x000000021b107819 */ /* 0x008fe400000006ff */
[----:B------:R-:W-:Y:S02]  /*0960*/  SHF.R.U32.HI R27, RZ, 0x4, R27 ;  /* 0x00000004ff1b7819 */ /* 0x000fe4000001161b */
[----:B------:R-:W-:-:S02]  /*0970*/  LOP3.LUT R29, R16, 0x3c, RZ, 0xc0, !PT ;  /* 0x0000003c101d7812 */ /* 0x000fc400078ec0ff */
[----:B------:R-:W-:-:S04]  /*0980*/  SHF.L.U32 R27, R27, 0x2, RZ ;  /* 0x000000021b1b7819 */ /* 0x000fc800000006ff */
[----:B------:R-:W3:Y:S08]  /*0990*/  LDC R29, c[0x3][R29] ;  /* 0x00c000001d1d7b82 */ /* 0x000ef00000000800 */
[----:B------:R-:W5:Y:S01]  /*09a0*/  LDC R27, c[0x3][R27] ;  /* 0x00c000001b1b7b82 */ /* 0x000f620000000800 */
[----:B----4-:R-:W-:Y:S02]  /*09b0*/  SHF.L.U32 R16, R22, 0x2, RZ ;  /* 0x0000000216107819 */ /* 0x010fe400000006ff */
[----:B0-----:R-:W-:-:S02]  /*09c0*/  SHF.R.U32.HI R19, RZ, 0x4, R22 ;  /* 0x00000004ff137819 */ /* 0x001fc40000011616 */
[----:B-1----:R-:W-:Y:S02]  /*09d0*/  LOP3.LUT R21, R16, 0x3c, RZ, 0xc0, !PT ;  /* 0x0000003c10157812 */ /* 0x002fe400078ec0ff */
[----:B------:R-:W-:Y:S02]  /*09e0*/  SHF.L.U32 R16, R19, 0x2, RZ ;  /* 0x0000000213107819 */ /* 0x000fe400000006ff */
[----:B------:R-:W0:Y:S08]  /*09f0*/  LDC R19, c[0x3][R21] ;  /* 0x00c0000015137b82 */ /* 0x000e300000000800 */
[----:B------:R-:W1:Y:S01]  /*0a00*/  LDC R16, c[0x3][R16] ;  /* 0x00c0000010107b82 */ /* 0x000e620000000800 */
[C---:B--2---:R-:W-:Y:S01]  /*0a10*/  FMUL R24, R18.reuse, R24 ;  /* 0x0000001812187220 */ /* 0x044fe20000400000 */
[----:B------:R-:W-:Y:S01]  /*0a20*/  FMUL R9, R18, R9 ;  /* 0x0000000912097220 */ /* 0x000fe20000400000 */
[----:B---3--:R-:W-:-:S04]  /*0a30*/  FMUL R26, R29, R26 ;  /* 0x0000001a1d1a7220 */ /* 0x008fc80000400000 */
[----:B------:R-:W-:Y:S01]  /*0a40*/  FFMA R26, R17, R26, R28 ;  /* 0x0000001a111a7223 */ /* 0x000fe2000000001c */
[----:B-----5:R-:W-:-:S04]  /*0a50*/  FMUL R25, R27, R25 ;  /* 0x000000191b197220 */ /* 0x020fc80000400000 */
[----:B------:R-:W-:Y:S01]  /*0a60*/  FFMA R25, R17, R25, R26 ;  /* 0x0000001911197223 */ /* 0x000fe2000000001a */
[----:B0-----:R-:W-:-:S04]  /*0a70*/  FMUL R19, R19, R24 ;  /* 0x0000001813137220 */ /* 0x001fc80000400000 */
[----:B------:R-:W-:Y:S01]  /*0a80*/  FFMA R25, R20, R19, R25 ;  /* 0x0000001314197223 */ /* 0x000fe20000000019 */
[----:B-1----:R-:W-:-:S04]  /*0a90*/  FMUL R18, R16, R9 ;  /* 0x0000000910127220 */ /* 0x002fc80000400000 */
[----:B------:R-:W-:Y:S01]  /*0aa0*/  FFMA R25, R20, R18, R25 ;  /* 0x0000001214197223 */ /* 0x000fe20000000019 */
[----:B------:R-:W-:Y:S06]  /*0ab0*/  BRA.U UP0, `(.L_x_2) ;  /* 0xfffffff9005c7547 */ /* 0x000fec000b83ffff */
[----:B------:R-:W-:-:S07]  /*0ac0*/  IADD3 R17, PT, PT, R8, -0x4, RZ ;  /* 0xfffffffc08117810 */ /* 0x000fce0007ffe0ff */
.L_x_1:
[----:B------:R-:W-:-:S04]  /*0ad0*/  ULEA.HI UR5, UR4, 0x1, URZ, 0x1f ;  /* 0x0000000104057891 */ /* 0x000fc8000f8ff8ff */
[----:B------:R-:W-:-:S09]  /*0ae0*/  ULOP3.LUT UP0, UR5, UR5, 0x3, URZ, 0xc0, !UPT ;  /* 0x0000000305057892 */ /* 0x000fd2000f80c0ff */
[----:B------:R-:W-:Y:S05]  /*0af0*/  BRA.U !UP0, `(.L_x_0) ;  /* 0x0000000508707547 */ /* 0x000fea000b800000 */
[----:B------:R-:W-:Y:S02]  /*0b00*/  UISETP.NE.AND UP1, UPT, UR5, 0x1, UPT ;  /* 0x000000010500788c */ /* 0x000fe4000bf25270 */
[----:B------:R-:W-:-:S07]  /*0b10*/  ULOP3.LUT UP0, URZ, UR4, 0x2, URZ, 0xc0, !UPT ;  /* 0x0000000204ff7892 */ /* 0x000fce000f80c0ff */
[----:B------:R-:W-:Y:S05]  /*0b20*/  BRA.U !UP1, `(.L_x_3) ;  /* 0x0000000109e47547 */ /* 0x000fea000b800000 */
[----:B------:R-:W0:Y:S01]  /*0b30*/  LDCU.64 UR4, c[0x0][0x388] ;  /* 0x00007100ff0477ac */ /* 0x000e220008000a00 */
[C---:B------:R-:W-:Y:S01]  /*0b40*/  LEA.HI R18, R17.reuse, R7, RZ, 0x1f ;  /* 0x0000000711127211 */ /* 0x040fe200078ff8ff */
[----:B------:R-:W1:Y:S01]  /*0b50*/  LDC.64 R10, c[0x0][0x390] ;  /* 0x0000e400ff0a7b82 */ /* 0x000e620000000a00 */
[----:B------:R-:W-:-:S04]  /*0b60*/  IADD3 R20, PT, PT, R17, 0x2, RZ ;  /* 0x0000000211147810 */ /* 0x000fc80007ffe0ff */
[----:B------:R-:W-:-:S03]  /*0b70*/  LEA.HI R22, R20, R7, RZ, 0x1f ;  /* 0x0000000714167211 */ /* 0x000fc600078ff8ff */
[----:B------:R-:W2:Y:S01]  /*0b80*/  LDC.64 R12, c[0x0][0x380] ;  /* 0x0000e000ff0c7b82 */ /* 0x000ea20000000a00 */
[----:B0-----:R-:W-:-:S07]  /*0b90*/  IADD3 R18, P0, PT, R18, UR4, RZ ;  /* 0x0000000412127c10 */ /* 0x001fce000ff1e0ff */
[----:B------:R-:W0:Y:S01]  /*0ba0*/  LDC.64 R8, c[0x0][0x398] ;  /* 0x0000e600ff087b82 */ /* 0x000e220000000a00 */
[----:B------:R-:W-:Y:S02]  /*0bb0*/  IADD3.X R19, PT, PT, RZ, UR5, RZ, P0, !PT ;  /* 0x00000005ff137c10 */ /* 0x000fe400087fe4ff */
[----:B------:R-:W-:Y:S01]  /*0bc0*/  IADD3 R22, P0, PT, R22, UR4, RZ ;  /* 0x0000000416167c10 */ /* 0x000fe2000ff1e0ff */
[----:B------:R-:W3:Y:S02]  /*0bd0*/  LDCU UR4, c[0x0][0x3b8] ;  /* 0x00007700ff0477ac */ /* 0x000ee40008000800 */
[----:B------:R4:W5:Y:S02]  /*0be0*/  LDG.E.U8.CONSTANT R4, desc[UR8][R18.64] ;  /* 0x0000000812047981 */ /* 0x000964000c1e9100 */
[----:B------:R-:W-:-:S05]  /*0bf0*/  IMAD.X R23, RZ, RZ, UR5, P0 ;  /* 0x00000005ff177e24 */ /* 0x000fca00080e06ff */
[----:B------:R3:W5:Y:S01]  /*0c00*/  LDG.E.U8.CONSTANT R16, desc[UR8][R22.64] ;  /* 0x0000000816107981 */ /* 0x000762000c1e9100 */
[C---:B------:R-:W-:Y:S02]  /*0c10*/  LEA.HI R15, R17.reuse, R5, RZ, 0x1b ;  /* 0x00000005110f7211 */ /* 0x040fe400078fd8ff */
[----:B----4-:R-:W-:-:S03]  /*0c20*/  LEA.HI R19, R17, R6, RZ, 0x1b ;  /* 0x0000000611137211 */ /* 0x010fc600078fd8ff */
[----:B-1----:R-:W-:-:S04]  /*0c30*/  IMAD.WIDE R14, R15, 0x4, R10 ;  /* 0x000000040f0e7825 */ /* 0x002fc800078e020a */
[----:B---3--:R-:W-:Y:S01]  /*0c40*/  IMAD R21, R0, UR4, R17 ;  /* 0x0000000400157c24 */ /* 0x008fe2000f8e0211 */
[----:B------:R-:W-:Y:S01]  /*0c50*/  LEA.HI R23, R20, R5, RZ, 0x1b ;  /* 0x0000000514177211 */ /* 0x000fe200078fd8ff */
[----:B------:R-:W3:Y:S02]  /*0c60*/  LDG.E.CONSTANT R14, desc[UR8][R14.64] ;  /* 0x000000080e0e7981 */ /* 0x000ee4000c1e9900 */
[----:B--2---:R-:W-:-:S05]  /*0c70*/  IMAD.WIDE R12, R21, 0x4, R12 ;  /* 0x00000004150c7825 */ /* 0x004fca00078e020c */
[----:B------:R-:W3:Y:S01]  /*0c80*/  LDG.E.CONSTANT R21, desc[UR8][R12.64] ;  /* 0x000000080c157981 */ /* 0x000ee2000c1e9900 */
[----:B0-----:R-:W-:Y:S01]  /*0c90*/  IMAD.WIDE.U32 R18, R19, 0x4, R8 ;  /* 0x0000000413127825 */ /* 0x001fe200078e0008 */
[----:B------:R-:W-:Y:S02]  /*0ca0*/  LEA.HI R29, R20, R6, RZ, 0x1b ;  /* 0x00000006141d7211 */ /* 0x000fe400078fd8ff */
[----:B------:R-:W2:Y:S01]  /*0cb0*/  LDG.E.CONSTANT R27, desc[UR8][R12.64+0x8] ;  /* 0x000008080c1b7981 */ /* 0x000ea2000c1e9900 */
[----:B------:R-:W-:-:S03]  /*0cc0*/  IMAD.WIDE R10, R23, 0x4, R10 ;  /* 0x00000004170a7825 */ /* 0x000fc600078e020a */
[----:B------:R-:W4:Y:S01]  /*0cd0*/  LDG.E.CONSTANT R23, desc[UR8][R12.64+0x4] ;  /* 0x000004080c177981 */ /* 0x000f22000c1e9900 */
[----:B------:R-:W-:-:S03]  /*0ce0*/  IMAD.WIDE.U32 R8, R29, 0x4, R8 ;  /* 0x000000041d087825 */ /* 0x000fc600078e0008 */
[----:B------:R0:W2:Y:S04]  /*0cf0*/  LDG.E.CONSTANT R18, desc[UR8][R18.64] ;  /* 0x0000000812127981 */ /* 0x0000a8000c1e9900 */
[----:B------:R-:W2:Y:S04]  /*0d00*/  LDG.E.CONSTANT R10, desc[UR8][R10.64] ;  /* 0x000000080a0a7981 */ /* 0x000ea8000c1e9900 */
[----:B------:R-:W2:Y:S04]  /*0d10*/  LDG.E.CONSTANT R15, desc[UR8][R12.64+0xc] ;  /* 0x00000c080c0f7981 */ /* 0x000ea8000c1e9900 */
[----:B------:R1:W2:Y:S01]  /*0d20*/  LDG.E.CONSTANT R8, desc[UR8][R8.64] ;  /* 0x0000000808087981 */ /* 0x0002a2000c1e9900 */
[----:B------:R-:W-:-:S02]  /*0d30*/  IADD3 R17, PT, PT, R17, 0x4, RZ ;  /* 0x0000000411117810 */ /* 0x000fc40007ffe0ff */
[----:B-----5:R-:W-:-:S04]  /*0d40*/  SHF.L.U32 R20, R4, 0x2, RZ ;  /* 0x0000000204147819 */ /* 0x020fc800000006ff */
[----:B------:R-:W-:Y:S02]  /*0d50*/  LOP3.LUT R22, R20, 0x3c, RZ, 0xc0, !PT ;  /* 0x0000003c14167812 */ /* 0x000fe400078ec0ff */
[----:B------:R-:W-:Y:S02]  /*0d60*/  SHF.R.U32.HI R20, RZ, 0x4, R4 ;  /* 0x00000004ff147819 */ /* 0x000fe40000011604 */
[----:B------:R-:W5:Y:S02]  /*0d70*/  LDC R4, c[0x3][R22] ;  /* 0x00c0000016047b82 */ /* 0x000f640000000800 */
[----:B------:R-:W-:Y:S02]  /*0d80*/  SHF.L.U32 R20, R20, 0x2, RZ ;  /* 0x0000000214147819 */ /* 0x000fe400000006ff */
[----:B0-----:R-:W-:Y:S02]  /*0d90*/  SHF.L.U32 R19, R16, 0x2, RZ ;  /* 0x0000000210137819 */ /* 0x001fe400000006ff */
[----:B------:R-:W-:-:S02]  /*0da0*/  SHF.R.U32.HI R16, RZ, 0x4, R16 ;  /* 0x00000004ff107819 */ /* 0x000fc40000011610 */
[----:B------:R-:W0:Y:S01]  /*0db0*/  LDC R20, c[0x3][R20] ;  /* 0x00c0000014147b82 */ /* 0x000e220000000800 */
[----:B------:R-:W-:Y:S02]  /*0dc0*/  LOP3.LUT R19, R19, 0x3c, RZ, 0xc0, !PT ;  /* 0x0000003c13137812 */ /* 0x000fe400078ec0ff */
[----:B------:R-:W-:-:S05]  /*0dd0*/  SHF.L.U32 R16, R16, 0x2, RZ ;  /* 0x0000000210107819 */ /* 0x000fca00000006ff */
[----:B-1----:R-:W1:Y:S08]  /*0de0*/  LDC R9, c[0x3][R19] ;  /* 0x00c0000013097b82 */ /* 0x002e700000000800 */
[----:B------:R-:W1:Y:S01]  /*0df0*/  LDC R16, c[0x3][R16] ;  /* 0x00c0000010107b82 */ /* 0x000e620000000800 */
[C---:B---3--:R-:W-:Y:S01]  /*0e00*/  FMUL R21, R14.reuse, R21 ;  /* 0x000000150e157220 */ /* 0x048fe20000400000 */
[----:B----4-:R-:W-:Y:S01]  /*0e10*/  FMUL R23, R14, R23 ;  /* 0x000000170e177220 */ /* 0x010fe20000400000 */
[C---:B--2---:R-:W-:Y:S01]  /*0e20*/  FMUL R12, R10.reuse, R27 ;  /* 0x0000001b0a0c7220 */ /* 0x044fe20000400000 */
[----:B------:R-:W-:Y:S01]  /*0e30*/  FMUL R15, R10, R15 ;  /* 0x0000000f0a0f7220 */ /* 0x000fe20000400000 */
[----:B-----5:R-:W-:-:S04]  /*0e40*/  FMUL R4, R4, R21 ;  /* 0x0000001504047220 */ /* 0x020fc80000400000 */
[----:B------:R-:W-:Y:S01]  /*0e50*/  FFMA R25, R18, R4, R25 ;  /* 0x0000000412197223 */ /* 0x000fe20000000019 */
[----:B0-----:R-:W-:-:S04]  /*0e60*/  FMUL R4, R20, R23 ;  /* 0x0000001714047220 */ /* 0x001fc80000400000 */
[----:B------:R-:W-:Y:S01]  /*0e70*/  FFMA R25, R18, R4, R25 ;  /* 0x0000000412197223 */ /* 0x000fe20000000019 */
[----:B-1----:R-:W-:-:S04]  /*0e80*/  FMUL R9, R9, R12 ;  /* 0x0000000c09097220 */ /* 0x002fc80000400000 */
[----:B------:R-:W-:Y:S01]  /*0e90*/  FFMA R25, R8, R9, R25 ;  /* 0x0000000908197223 */ /* 0x000fe20000000019 */
[----:B------:R-:W-:-:S04]  /*0ea0*/  FMUL R4, R16, R15 ;  /* 0x0000000f10047220 */ /* 0x000fc80000400000 */
[----:B------:R-:W-:-:S07]  /*0eb0*/  FFMA R25, R8, R4, R25 ;  /* 0x0000000408197223 */ /* 0x000fce0000000019 */
.L_x_3:
[----:B------:R-:W-:Y:S05]  /*0ec0*/  BRA.U UP0, `(.L_x_0) ;  /* 0x00000001007c7547 */ /* 0x000fea000b800000 */
[----:B------:R-:W0:Y:S01]  /*0ed0*/  LDCU.64 UR4, c[0x0][0x388] ;  /* 0x00007100ff0477ac */ /* 0x000e220008000a00 */
[----:B------:R-:W-:Y:S01]  /*0ee0*/  LEA.HI R7, R17, R7, RZ, 0x1f ;  /* 0x0000000711077211 */ /* 0x000fe200078ff8ff */
[----:B------:R-:W1:Y:S08]  /*0ef0*/  LDC.64 R10, c[0x0][0x390] ;  /* 0x0000e400ff0a7b82 */ /* 0x000e700000000a00 */
[----:B------:R-:W2:Y:S01]  /*0f00*/  LDC.64 R14, c[0x0][0x380] ;  /* 0x0000e000ff0e7b82 */ /* 0x000ea20000000a00 */
[----:B0-----:R-:W-:Y:S01]  /*0f10*/  IADD3 R12, P0, PT, R7, UR4, RZ ;  /* 0x00000004070c7c10 */ /* 0x001fe2000ff1e0ff */
[----:B------:R-:W0:Y:S06]  /*0f20*/  LDCU UR4, c[0x0][0x3b8] ;  /* 0x00007700ff0477ac */ /* 0x000e2c0008000800 */
[----:B------:R-:W3:Y:S01]  /*0f30*/  LDC.64 R8, c[0x0][0x398] ;  /* 0x0000e600ff087b82 */ /* 0x000ee20000000a00 */
[----:B------:R-:W-:-:S05]  /*0f40*/  IADD3.X R13, PT, PT, RZ, UR5, RZ, P0, !PT ;  /* 0x00000005ff0d7c10 */ /* 0x000fca00087fe4ff */
[----:B------:R-:W4:Y:S01]  /*0f50*/  LDG.E.U8.CONSTANT R12, desc[UR8][R12.64] ;  /* 0x000000080c0c7981 */ /* 0x000f22000c1e9100 */
[----:B------:R-:W-:-:S05]  /*0f60*/  LEA.HI R5, R17, R5, RZ, 0x1b ;  /* 0x0000000511057211 */ /* 0x000fca00078fd8ff */
[----:B-1----:R-:W-:-:S04]  /*0f70*/  IMAD.WIDE R4, R5, 0x4, R10 ;  /* 0x0000000405047825 */ /* 0x002fc800078e020a */
[----:B0-----:R-:W-:Y:S01]  /*0f80*/  IMAD R7, R0, UR4, R17 ;  /* 0x0000000400077c24 */ /* 0x001fe2000f8e0211 */
[----:B------:R-:W-:Y:S01]  /*0f90*/  LEA.HI R17, R17, R6, RZ, 0x1b ;  /* 0x0000000611117211 */ /* 0x000fe200078fd8ff */
[----:B------:R-:W5:Y:S02]  /*0fa0*/  LDG.E.CONSTANT R4, desc[UR8][R4.64] ;  /* 0x0000000804047981 */ /* 0x000f64000c1e9900 */
[----:B--2---:R-:W-:-:S05]  /*0fb0*/  IMAD.WIDE R10, R7, 0x4, R14 ;  /* 0x00000004070a7825 */ /* 0x004fca00078e020e */
[----:B------:R-:W5:Y:S01]  /*0fc0*/  LDG.E.CONSTANT R7, desc[UR8][R10.64] ;  /* 0x000000080a077981 */ /* 0x000f62000c1e9900 */
[----:B---3--:R-:W-:-:S03]  /*0fd0*/  IMAD.WIDE.U32 R8, R17, 0x4, R8 ;  /* 0x0000000411087825 */ /* 0x008fc600078e0008 */
[----:B------:R-:W2:Y:S04]  /*0fe0*/  LDG.E.CONSTANT R13, desc[UR8][R10.64+0x4] ;  /* 0x000004080a0d7981 */ /* 0x000ea8000c1e9900 */
[----:B------:R-:W3:Y:S01]  /*0ff0*/  LDG.E.CONSTANT R8, desc[UR8][R8.64] ;  /* 0x0000000808087981 */ /* 0x000ee2000c1e9900 */
[----:B----4-:R-:W-:Y:S02]  /*1000*/  SHF.L.U32 R6, R12, 0x2, RZ ;  /* 0x000000020c067819 */ /* 0x010fe400000006ff */
[----:B------:R-:W-:Y:S02]  /*1010*/  SHF.R.U32.HI R12, RZ, 0x4, R12 ;  /* 0x00000004ff0c7819 */ /* 0x000fe4000001160c */
[----:B------:R-:W-:Y:S02]  /*1020*/  LOP3.LUT R14, R6, 0x3c, RZ, 0xc0, !PT ;  /* 0x0000003c060e7812 */ /* 0x000fe400078ec0ff */
[----:B------:R-:W-:-:S02]  /*1030*/  SHF.L.U32 R12, R12, 0x2, RZ ;  /* 0x000000020c0c7819 */ /* 0x000fc400000006ff */
[----:B------:R-:W0:Y:S08]  /*1040*/  LDC R6, c[0x3][R14] ;  /* 0x00c000000e067b82 */ /* 0x000e300000000800 */
[----:B------:R-:W1:Y:S01]  /*1050*/  LDC R12, c[0x3][R12] ;  /* 0x00c000000c0c7b82 */ /* 0x000e620000000800 */
[C---:B-----5:R-:W-:Y:S01]  /*1060*/  FMUL R7, R4.reuse, R7 ;  /* 0x0000000704077220 */ /* 0x060fe20000400000 */
[----:B--2---:R-:W-:-:S03]  /*1070*/  FMUL R13, R4, R13 ;  /* 0x0000000d040d7220 */ /* 0x004fc60000400000 */
[----:B0-----:R-:W-:-:S04]  /*1080*/  FMUL R6, R6, R7 ;  /* 0x0000000706067220 */ /* 0x001fc80000400000 */
[----:B---3--:R-:W-:Y:S01]  /*1090*/  FFMA R25, R8, R6, R25 ;  /* 0x0000000608197223 */ /* 0x008fe20000000019 */
[----:B-1----:R-:W-:-:S04]  /*10a0*/  FMUL R4, R12, R13 ;  /* 0x0000000d0c047220 */ /* 0x002fc80000400000 */
[----:B------:R-:W-:-:S07]  /*10b0*/  FFMA R25, R8, R4, R25 ;  /* 0x0000000408197223 */ /* 0x000fce0000000019 */
.L_x_0:
[----:B------:R-:W0:Y:S01]  /*10c0*/  SHFL.DOWN PT, R4, R25, 0x10, 0x1f ;  /* 0x0a001f0019047f89 */ /* 0x000e2200000e0000 */
[----:B------:R-:W-:Y:S01]  /*10d0*/  ISETP.NE.AND P0, PT, R2, RZ, PT ;  /* 0x000000ff0200720c */ /* 0x000fe20003f05270 */
[----:B0-----:R-:W-:-:S05]  /*10e0*/  FADD R4, R4, R25 ;  /* 0x0000001904047221 */ /* 0x001fca0000000000 */
[----:B------:R-:W0:Y:S02]  /*10f0*/  SHFL.DOWN PT, R5, R4, 0x8, 0x1f ;  /* 0x09001f0004057f89 */ /* 0x000e2400000e0000 */
[----:B0-----:R-:W-:-:S05]  /*1100*/  FADD R5, R4, R5 ;  /* 0x0000000504057221 */ /* 0x001fca0000000000 */
[----:B------:R-:W0:Y:S02]  /*1110*/  SHFL.DOWN PT, R6, R5, 0x4, 0x1f ;  /* 0x08801f0005067f89 */ /* 0x000e2400000e0000 */
[----:B0-----:R-:W-:-:S05]  /*1120*/  FADD R6, R5, R6 ;  /* 0x0000000605067221 */ /* 0x001fca0000000000 */
[----:B------:R-:W0:Y:S02]  /*1130*/  SHFL.DOWN PT, R7, R6, 0x2, 0x1f ;  /* 0x08401f0006077f89 */ /* 0x000e2400000e0000 */
[----:B0-----:R-:W-:-:S05]  /*1140*/  FADD R7, R6, R7 ;  /* 0x0000000706077221 */ /* 0x001fca0000000000 */
[----:B------:R0:W1:Y:S01]  /*1150*/  SHFL.DOWN PT, R2, R7, 0x1, 0x1f ;  /* 0x08201f0007027f89 */ /* 0x00006200000e0000 */
[----:B------:R-:W-:Y:S05]  /*1160*/  @P0 EXIT ;  /* 0x000000000000094d */ /* 0x000fea0003800000 */
[----:B------:R-:W2:Y:S01]  /*1170*/  LDC.64 R4, c[0x0][0x3a0] ;  /* 0x0000e800ff047b82 */ /* 0x000ea20000000a00 */
[----:B01----:R-:W-:Y:S01]  /*1180*/  FADD R7, R7, R2 ;  /* 0x0000000207077221 */ /* 0x003fe20000000000 */
[----:B------:R-:W-:Y:S01]  /*1190*/  MOV R10, 0x3c80f082 ;  /* 0x3c80f082000a7802 */ /* 0x000fe20000000f00 */
[----:B------:R-:W-:Y:S01]  /*11a0*/  HFMA2 R9, -RZ, RZ, 1.875, 0 ;  /* 0x3f800000ff097431 */ /* 0x000fe200000001ff */
[----:B------:R-:W0:Y:S01]  /*11b0*/  LDCU UR4, c[0x0][0x3b4] ;  /* 0x00007680ff0477ac */ /* 0x000e220008000800 */
[----:B--2---:R-:W-:-:S06]  /*11c0*/  IMAD.WIDE.U32 R4, R3, 0x4, R4 ;  /* 0x0000000403047825 */ /* 0x004fcc00078e0004 */
[----:B------:R-:W2:Y:S02]  /*11d0*/  LDG.E.CONSTANT R4, desc[UR8][R4.64] ;  /* 0x0000000804047981 */ /* 0x000ea4000c1e9900 */
[----:B--2---:R-:W-:Y:S02]  /*11e0*/  FADD R6, R7, R4 ;  /* 0x0000000407067221 */ /* 0x004fe40000000000 */
[----:B------:R-:W1:Y:S02]  /*11f0*/  LDC.64 R4, c[0x0][0x3a8] ;  /* 0x0000ea00ff047b82 */ /* 0x000e640000000a00 */
[----:B------:R-:W-:-:S04]  /*1200*/  FMUL R7, R6, R6 ;  /* 0x0000000606077220 */ /* 0x000fc80000400000 */
[----:B------:R-:W-:-:S04]  /*1210*/  FMUL R7, R6, R7 ;  /* 0x0000000706077220 */ /* 0x000fc80000400000 */
[----:B------:R-:W-:Y:S01]  /*1220*/  FFMA R7, R7, 0.044714998453855514526, R6 ;  /* 0x3d37271307077823 */ /* 0x000fe20000000006 */
[----:B------:R-:W-:-:S03]  /*1230*/  FMUL R6, R6, 0.5 ;  /* 0x3f00000006067820 */ /* 0x000fc60000400000 */
[----:B------:R-:W-:-:S04]  /*1240*/  FMUL R7, R7, 0.79788458347320556641 ;  /* 0x3f4c422a07077820 */ /* 0x000fc80000400000 */
[C---:B------:R-:W-:Y:S01]  /*1250*/  FMUL R2, |R7|.reuse, 2.8853900432586669922 ;  /* 0x4038aa3b07027820 */ /* 0x040fe20000400200 */
[C---:B------:R-:W-:Y:S01]  /*1260*/  FMUL R11, R7.reuse, R7 ;  /* 0x00000007070b7220 */ /* 0x040fe20000400000 */
[C---:B------:R-:W-:Y:S02]  /*1270*/  FSETP.GE.AND P1, PT, |R7|.reuse, 0.60000002384185791016, PT ;  /* 0x3f19999a0700780b */ /* 0x040fe40003f26200 */
[----:B------:R-:W-:Y:S01]  /*1280*/  FSETP.GE.AND P0, PT, |R7|, 9.010913848876953125, PT ;  /* 0x41102cb40700780b */ /* 0x000fe20003f06200 */
[C---:B------:R-:W-:Y:S01]  /*1290*/  FFMA R10, R11.reuse, R10, -0.052303962409496307373 ;  /* 0xbd563cae0b0a7423 */ /* 0x040fe2000000000a */
[----:B------:R-:W2:Y:S02]  /*12a0*/  MUFU.EX2 R2, R2 ;  /* 0x0000000200027308 */ /* 0x000ea40000000800 */
[----:B--2---:R-:W-:Y:S01]  /*12b0*/  FADD R8, R2, 1 ;  /* 0x3f80000002087421 */ /* 0x004fe20000000000 */
[----:B------:R-:W-:-:S04]  /*12c0*/  FFMA R2, R11, R10, 0.1331529766321182251 ;  /* 0x3e0859410b027423 */ /* 0x000fc8000000000a */
[C---:B------:R-:W-:Y:S01]  /*12d0*/  FFMA R2, R11.reuse, R2, -0.33332768082618713379 ;  /* 0xbeaaa9ed0b027423 */ /* 0x040fe20000000002 */
[----:B------:R-:W2:Y:S03]  /*12e0*/  MUFU.RCP R8, R8 ;  /* 0x0000000800087308 */ /* 0x000ea60000001000 */
[----:B------:R-:W-:Y:S01]  /*12f0*/  FFMA R2, R11, R2, RZ ;  /* 0x000000020b027223 */ /* 0x000fe200000000ff */
[----:B--2---:R-:W-:-:S05]  /*1300*/  FFMA R9, R8, -2, R9 ;  /* 0xc000000008097823 */ /* 0x004fca0000000009 */
[----:B------:R-:W-:-:S04]  /*1310*/  FSEL R8, R9, 1, !P0 ;  /* 0x3f80000009087808 */ /* 0x000fc80004000000 */
[--C-:B------:R-:W-:Y:S01]  /*1320*/  LOP3.LUT R8, R8, 0x80000000, R7.reuse, 0xb8, !PT ;  /* 0x8000000008087812 */ /* 0x100fe200078eb807 */
[----:B------:R-:W-:Y:S01]  /*1330*/  @!P1 FFMA R8, R7, R2, R7 ;  /* 0x0000000207089223 */ /* 0x000fe20000000007 */
[----:B0-----:R-:W-:-:S03]  /*1340*/  IMAD R7, R0, UR4, R3 ;  /* 0x0000000400077c24 */ /* 0x001fc6000f8e0203 */
[----:B------:R-:W-:Y:S01]  /*1350*/  FADD R3, R8, 1 ;  /* 0x3f80000008037421 */ /* 0x000fe20000000000 */
[----:B-1----:R-:W-:-:S04]  /*1360*/  IMAD.WIDE R4, R7, 0x4, R4 ;  /* 0x0000000407047825 */ /* 0x002fc800078e0204 */
[----:B------:R-:W-:-:S05]  /*1370*/  FMUL R3, R6, R3 ;  /* 0x0000000306037220 */ /* 0x000fca0000400000 */
[----:B------:R-:W-:Y:S01]  /*1380*/  STG.E desc[UR8][R4.64], R3 ;  /* 0x0000000304007986 */ /* 0x000fe2000c101908 */
[----:B------:R-:W-:Y:S05]  /*1390*/  EXIT ;  /* 0x000000000000794d */ /* 0x000fea0003800000 */
.L_x_4:
[----:B------:R-:W-:-:S00]  /*13a0*/  BRA `(.L_x_4) ;  /* 0xfffffffc00fc7947 */ /* 0x000fc0000383ffff */
[----:B------:R-:W-:-:S00]  /*13b0*/  NOP ;  /* 0x0000000000007918 */ /* 0x000fc00000000000 */
        /* <DEDUP_REMOVED lines=12> */
.L_x_10:


//--------------------- .text._Z29nvfp4_gemv_packed_warp_reducePKfPKhS0_S0_Pfiii --------------------------
	.section	.text._Z29nvfp4_gemv_packed_warp_reducePKfPKhS0_S0_Pfiii,"ax",@progbits
	.align	128
        .global         _Z29nvfp4_gemv_packed_warp_reducePKfPKhS0_S0_Pfiii
        .type           _Z29nvfp4_gemv_packed_warp_reducePKfPKhS0_S0_Pfiii,@function
        .size           _Z29nvfp4_gemv_packed_warp_reducePKfPKhS0_S0_Pfiii,(.L_x_11 - _Z29nvfp4_gemv_packed_warp_reducePKfPKhS0_S0_Pfiii)
        .other          _Z29nvfp4_gemv_packed_warp_reducePKfPKhS0_S0_Pfiii,@"STO_CUDA_ENTRY STV_DEFAULT"
_Z29nvfp4_gemv_packed_warp_reducePKfPKhS0_S0_Pfiii:
.text._Z29nvfp4_gemv_packed_warp_reducePKfPKhS0_S0_Pfiii:
        /* <DEDUP_REMOVED lines=27> */
[----:B------:R-:W-:-:S04]  /*01b0*/  IMAD.HI.U32 R0, R5, R2, RZ ;  /* 0x0000000205007227 */ /* 0x000fc800078e00ff */
[----:B------:R-:W-:-:S04]  /*01c0*/  IMAD.MOV R5, RZ, RZ, -R0 ;  /* 0x000000ffff057224 */ /* 0x000fc800078e0a00 */
        /* <DEDUP_REMOVED lines=11> */
[----:B------:R-:W-:Y:S01]  /*0280*/  @!P1 IMAD.MOV R0, RZ, RZ, -R0 ;  /* 0x000000ffff009224 */ /* 0x000fe200078e0a00 */
        /* <DEDUP_REMOVED lines=18> */
[----:B------:R-:W-:Y:S02]  /*03b0*/  HFMA2 R25, -RZ, RZ, 0, 0 ;  /* 0x00000000ff197431 */ /* 0x000fe400000001ff */
[----:B------:R-:W-:Y:S01]  /*03c0*/  VIADD R8, R17, 0x4 ;  /* 0x0000000411087836 */ /* 0x000fe20000000000 */
[----:B------:R-:W1:Y:S01]  /*03d0*/  LDCU.64 UR10, c[0x0][0x388] ;  /* 0x00007100ff0a77ac */ /* 0x000e620008000a00 */
[----:B------:R-:W-:Y:S02]  /*03e0*/  IMAD R4, R0, UR7, R17 ;  /* 0x0000000700047c24 */ /* 0x000fe4000f8e0211 */
[----:B------:R-:W2:Y:S01]  /*03f0*/  LDC.64 R12, c[0x0][0x390] ;  /* 0x0000e400ff0c7b82 */ /* 0x000ea20000000a00 */
[----:B------:R-:W-:-:S04]  /*0400*/  ULOP3.LUT UR5, UR5, 0x7ffffffc, URZ, 0xc0, !UPT ;  /* 0x7ffffffc05057892 */ /* 0x000fc8000f8ec0ff */
[----:B------:R-:W-:-:S03]  /*0410*/  UIADD3 UR5, UPT, UPT, -UR5, URZ, URZ ;  /* 0x000000ff05057290 */ /* 0x000fc6000fffe1ff */
[----:B------:R-:W3:Y:S09]  /*0420*/  LDC.64 R14, c[0x0][0x398] ;  /* 0x0000e600ff0e7b82 */ /* 0x000ef20000000a00 */
.L_x_7:
[----:B------:R-:W-:-:S04]  /*0430*/  IADD3 R18, PT, PT, R8, -0x4, RZ ;  /* 0xfffffffc08127810 */ /* 0x000fc80007ffe0ff */
        /* <DEDUP_REMOVED lines=18> */
[----:B----4-:R-:W-:-:S05]  /*0560*/  IMAD.SHL.U32 R18, R9, 0x4, RZ ;  /* 0x0000000409127824 */ /* 0x010fca00078e00ff */
        /* <DEDUP_REMOVED lines=23> */
[----:B----4-:R-:W-:-:S05]  /*06e0*/  IMAD.SHL.U32 R19, R18, 0x4, RZ ;  /* 0x0000000412137824 */ /* 0x010fca00078e00ff */
        /* <DEDUP_REMOVED lines=46> */
[----:B-1----:R-:W-:-:S03]  /*09d0*/  LOP3.LUT R21, R16, 0x3c, RZ, 0xc0, !PT ;  /* 0x0000003c10157812 */ /* 0x002fc600078ec0ff */
[----:B------:R-:W-:Y:S02]  /*09e0*/  IMAD.SHL.U32 R16, R19, 0x4, RZ ;  /* 0x0000000413107824 */ /* 0x000fe400078e00ff */
        /* <DEDUP_REMOVED lines=14> */
.L_x_6:
        /* <DEDUP_REMOVED lines=14> */
[----:B------:R-:W-:Y:S01]  /*0bb0*/  IMAD.X R19, RZ, RZ, UR5, P0 ;  /* 0x00000005ff137e24 */ /* 0x000fe200080e06ff */
[----:B------:R-:W-:Y:S01]  /*0bc0*/  IADD3 R22, P0, PT, R22, UR4, RZ ;  /* 0x0000000416167c10 */ /* 0x000fe2000ff1e0ff */
[----:B------:R-:W3:Y:S03]  /*0bd0*/  LDCU UR4, c[0x0][0x3b0] ;  /* 0x00007600ff0477ac */ /* 0x000ee60008000800 */
[----:B------:R4:W5:Y:S01]  /*0be0*/  LDG.E.U8.CONSTANT R4, desc[UR8][R18.64] ;  /* 0x0000000812047981 */ /* 0x000962000c1e9100 */
[----:B------:R-:W-:-:S05]  /*0bf0*/  IADD3.X R23, PT, PT, RZ, UR5, RZ, P0, !PT ;  /* 0x00000005ff177c10 */ /* 0x000fca00087fe4ff */
        /* <DEDUP_REMOVED lines=29> */
[----:B------:R-:W-:-:S05]  /*0dd0*/  IMAD.SHL.U32 R16, R16, 0x4, RZ ;  /* 0x0000000410107824 */ /* 0x000fca00078e00ff */
        /* <DEDUP_REMOVED lines=14> */
.L_x_8:
        /* <DEDUP_REMOVED lines=32> */
.L_x_5:
        /* <DEDUP_REMOVED lines=12> */
[----:B------:R-:W3:Y:S01]  /*1180*/  LDCU UR4, c[0x0][0x3ac] ;  /* 0x00007580ff0477ac */ /* 0x000ee20008000800 */
[----:B01----:R-:W-:Y:S01]  /*1190*/  FADD R7, R7, R2 ;  /* 0x0000000207077221 */ /* 0x003fe20000000000 */
[----:B---3--:R-:W-:-:S04]  /*11a0*/  IMAD R3, R0, UR4, R3 ;  /* 0x0000000400037c24 */ /* 0x008fc8000f8e0203 */
[----:B--2---:R-:W-:-:S05]  /*11b0*/  IMAD.WIDE R2, R3, 0x4, R4 ;  /* 0x0000000403027825 */ /* 0x004fca00078e0204 */
[----:B------:R-:W-:Y:S01]  /*11c0*/  STG.E desc[UR8][R2.64], R7 ;  /* 0x0000000702007986 */ /* 0x000fe2000c101908 */
[----:B------:R-:W-:Y:S05]  /*11d0*/  EXIT ;  /* 0x000000000000794d */ /* 0x000fea0003800000 */
.L_x_9:
        /* <DEDUP_REMOVED lines=10> */
.L_x_11:


//--------------------- .nv.shared.reserved.0     --------------------------
	.section	.nv.shared.reserved.0,"aw",@nobits
	.weak		__nv_reservedSMEM_offset_0_alias
	.size		__nv_reservedSMEM_offset_0_alias, 0, 64
	.other		__nv_reservedSMEM_offset_0_alias,@"STO_CUDA_RESERVED_SHARED STV_DEFAULT"
__nv_reservedSMEM_offset_0_alias:
	.zero		0
	.zero		64


//--------------------- .nv.constant0._Z27nvfp4_gemv_packed_bias_geluPKfPKhS0_S0_S0_Pfiii --------------------------
	.section	.nv.constant0._Z27nvfp4_gemv_packed_bias_geluPKfPKhS0_S0_S0_Pfiii,"a",@progbits
	.sectionflags	@""
	.align	4
.nv.constant0._Z27nvfp4_gemv_packed_bias_geluPKfPKhS0_S0_S0_Pfiii:
	.zero		956


//--------------------- .nv.constant0._Z29nvfp4_gemv_packed_warp_reducePKfPKhS0_S0_Pfiii --------------------------
	.section	.nv.constant0._Z29nvfp4_gemv_packed_warp_reducePKfPKhS0_S0_Pfiii,"a",@progbits
	.sectionflags	@""
	.align	4
.nv.constant0._Z29nvfp4_gemv_packed_warp_reducePKfPKhS0_S0_Pfiii:
	.zero		948


//--------------------- SYMBOLS --------------------------

	.type		.nv.reservedSmem.offset0,@object
	.size		.nv.reservedSmem.offset0,0x4
